	.target	sm_90a

	.elftype	@"ET_EXEC"


//--------------------- .note.nv.tkinfo           --------------------------
	.section	.note.nv.tkinfo,"",@"SHT_NOTE"
	.sectionflags	@"SHF_NOTE_NV_TKINFO"
	.tkinfo
        /*0018*/ 	.word	0x00000002
        /*0030*/ 	.string	""
        /*0030*/ 	.string	"ptxas"
        /*0030*/ 	.string	"Cuda compilation tools, release 13.0, V13.0.88"
        /*0030*/ 	.string	"Build cuda_13.0.r13.0/compiler.36424714_0"
        /*0030*/ 	.string	"-arch sm_90a -m 64 "



//--------------------- .note.nv.cuinfo           --------------------------
	.section	.note.nv.cuinfo,"",@"SHT_NOTE"
	.sectionflags	@"SHF_NOTE_NV_CUINFO"
        /*0018*/ 	.short	0x0002
        /*001a*/ 	.short	0x005a
        /*001c*/ 	.short	0x0082
	.zero		2


//--------------------- .nv.info                  --------------------------
	.section	.nv.info,"",@"SHT_CUDA_INFO"
	.align	4


	//----- nvinfo : EIATTR_REGCOUNT
	.align		4
        /*0000*/ 	.byte	0x04, 0x2f
        /*0002*/ 	.short	(.L_15 - .L_14)
	.align		4
.L_14:
        /*0004*/ 	.word	index@(_ZN7cutlass13device_kernelINS_4gemm6kernel13GemmUniversalIN4cute5tupleIJiiiiEEENS1_10collective13CollectiveMmaINS1_34MainloopSm90TmaGmmaWarpSpecializedILi18ENS5_IJNS4_1CILi1EEENSA_ILi4EEESB_EEENS1_35KernelTmaWarpSpecializedCooperativeEEENS5_IJNSA_ILi128EEENSA_ILi64EEENSA_ILi32EEEEEENS_10bfloat16_tENS5_IJlSB_lEEESK_SL_NS4_8TiledMMAINS4_8MMA_AtomIJNS4_4SM904GMMA27MMA_64x64x16_F32BF16BF16_SSILNSP_5MajorE0ELSR_0ELNSP_7ScaleInE1ELSS_1EEEEEENS4_6LayoutINS5_IJNSA_ILi2EEESB_SB_EEENS5_IJSB_NSA_ILi0EEESY_EEEEENS5_IJNS4_10UnderscoreES11_S11_EEEEENS4_23SM90_TMA_LOAD_MULTICASTENS4_14ComposedLayoutINS4_7SwizzleILi2ELi4ELi3EEENS4_18smem_ptr_flag_bitsILi16EEENSV_INS5_IJNSA_ILi8EEESI_EEENS5_IJSI_SB_EEEEEEEvNS4_8identityENS4_13SM90_TMA_LOADES1E_vS1F_EENS_8epilogue10collective6detail29Sm90TmaWarpSpecializedAdapterINS1J_15DefaultEpilogueISK_SL_SL_NS1I_6thread17LinearCombinationISK_Li1EffLNS1N_9ScaleType4KindE0ELNS_15FloatRoundStyleE2ESK_EENS1_15EpilogueDefaultEEEEEvvEEEEvNT_6ParamsE)
        /*0008*/ 	.word	0x000000a8


	//----- nvinfo : EIATTR_FRAME_SIZE
	.align		4
.L_15:
        /*000c*/ 	.byte	0x04, 0x11
        /*000e*/ 	.short	(.L_17 - .L_16)
	.align		4
.L_16:
        /*0010*/ 	.word	index@(_ZN7cutlass13device_kernelINS_4gemm6kernel13GemmUniversalIN4cute5tupleIJiiiiEEENS1_10collective13CollectiveMmaINS1_34MainloopSm90TmaGmmaWarpSpecializedILi18ENS5_IJNS4_1CILi1EEENSA_ILi4EEESB_EEENS1_35KernelTmaWarpSpecializedCooperativeEEENS5_IJNSA_ILi128EEENSA_ILi64EEENSA_ILi32EEEEEENS_10bfloat16_tENS5_IJlSB_lEEESK_SL_NS4_8TiledMMAINS4_8MMA_AtomIJNS4_4SM904GMMA27MMA_64x64x16_F32BF16BF16_SSILNSP_5MajorE0ELSR_0ELNSP_7ScaleInE1ELSS_1EEEEEENS4_6LayoutINS5_IJNSA_ILi2EEESB_SB_EEENS5_IJSB_NSA_ILi0EEESY_EEEEENS5_IJNS4_10UnderscoreES11_S11_EEEEENS4_23SM90_TMA_LOAD_MULTICASTENS4_14ComposedLayoutINS4_7SwizzleILi2ELi4ELi3EEENS4_18smem_ptr_flag_bitsILi16EEENSV_INS5_IJNSA_ILi8EEESI_EEENS5_IJSI_SB_EEEEEEEvNS4_8identityENS4_13SM90_TMA_LOADES1E_vS1F_EENS_8epilogue10collective6detail29Sm90TmaWarpSpecializedAdapterINS1J_15DefaultEpilogueISK_SL_SL_NS1I_6thread17LinearCombinationISK_Li1EffLNS1N_9ScaleType4KindE0ELNS_15FloatRoundStyleE2ESK_EENS1_15EpilogueDefaultEEEEEvvEEEEvNT_6ParamsE)
        /*0014*/ 	.word	0x00000000


	//----- nvinfo : EIATTR_MIN_STACK_SIZE
	.align		4
.L_17:
        /*0018*/ 	.byte	0x04, 0x12
        /*001a*/ 	.short	(.L_19 - .L_18)
	.align		4
.L_18:
        /*001c*/ 	.word	index@(_ZN7cutlass13device_kernelINS_4gemm6kernel13GemmUniversalIN4cute5tupleIJiiiiEEENS1_10collective13CollectiveMmaINS1_34MainloopSm90TmaGmmaWarpSpecializedILi18ENS5_IJNS4_1CILi1EEENSA_ILi4EEESB_EEENS1_35KernelTmaWarpSpecializedCooperativeEEENS5_IJNSA_ILi128EEENSA_ILi64EEENSA_ILi32EEEEEENS_10bfloat16_tENS5_IJlSB_lEEESK_SL_NS4_8TiledMMAINS4_8MMA_AtomIJNS4_4SM904GMMA27MMA_64x64x16_F32BF16BF16_SSILNSP_5MajorE0ELSR_0ELNSP_7ScaleInE1ELSS_1EEEEEENS4_6LayoutINS5_IJNSA_ILi2EEESB_SB_EEENS5_IJSB_NSA_ILi0EEESY_EEEEENS5_IJNS4_10UnderscoreES11_S11_EEEEENS4_23SM90_TMA_LOAD_MULTICASTENS4_14ComposedLayoutINS4_7SwizzleILi2ELi4ELi3EEENS4_18smem_ptr_flag_bitsILi16EEENSV_INS5_IJNSA_ILi8EEESI_EEENS5_IJSI_SB_EEEEEEEvNS4_8identityENS4_13SM90_TMA_LOADES1E_vS1F_EENS_8epilogue10collective6detail29Sm90TmaWarpSpecializedAdapterINS1J_15DefaultEpilogueISK_SL_SL_NS1I_6thread17LinearCombinationISK_Li1EffLNS1N_9ScaleType4KindE0ELNS_15FloatRoundStyleE2ESK_EENS1_15EpilogueDefaultEEEEEvvEEEEvNT_6ParamsE)
        /*0020*/ 	.word	0x00000000
.L_19:


//--------------------- .nv.compat                --------------------------
	.section	.nv.compat,"",@"SHT_CUDA_COMPAT_INFO"
	.align	4
        /*0000*/ 	.byte	0x02, 0x09, 0x01, 0x00, 0x02, 0x02, 0x04, 0x00, 0x02, 0x05, 0x05, 0x00, 0x03, 0x07, 0x01, 0x01
        /*0010*/ 	.byte	0x02, 0x03, 0x01, 0x00, 0x02, 0x06, 0x01, 0x00, 0x04, 0x0b, 0x08, 0x00, 0x00, 0x00, 0x00, 0x00
        /*0020*/ 	.byte	0x00, 0x00, 0x00, 0x00


//--------------------- .nv.info._ZN7cutlass13device_kernelINS_4gemm6kernel13GemmUniversalIN4cute5tupleIJiiiiEEENS1_10collective13CollectiveMmaINS1_34MainloopSm90TmaGmmaWarpSpecializedILi18ENS5_IJNS4_1CILi1EEENSA_ILi4EEESB_EEENS1_35KernelTmaWarpSpecializedCooperativeEEENS5_IJNSA_ILi128EEENSA_ILi64EEENSA_ILi32EEEEEENS_10bfloat16_tENS5_IJlSB_lEEESK_SL_NS4_8TiledMMAINS4_8MMA_AtomIJNS4_4SM904GMMA27MMA_64x64x16_F32BF16BF16_SSILNSP_5MajorE0ELSR_0ELNSP_7ScaleInE1ELSS_1EEEEEENS4_6LayoutINS5_IJNSA_ILi2EEESB_SB_EEENS5_IJSB_NSA_ILi0EEESY_EEEEENS5_IJNS4_10UnderscoreES11_S11_EEEEENS4_23SM90_TMA_LOAD_MULTICASTENS4_14ComposedLayoutINS4_7SwizzleILi2ELi4ELi3EEENS4_18smem_ptr_flag_bitsILi16EEENSV_INS5_IJNSA_ILi8EEESI_EEENS5_IJSI_SB_EEEEEEEvNS4_8identityENS4_13SM90_TMA_LOADES1E_vS1F_EENS_8epilogue10collective6detail29Sm90TmaWarpSpecializedAdapterINS1J_15DefaultEpilogueISK_SL_SL_NS1I_6thread17LinearCombinationISK_Li1EffLNS1N_9ScaleType4KindE0ELNS_15FloatRoundStyleE2ESK_EENS1_15EpilogueDefaultEEEEEvvEEEEvNT_6ParamsE --------------------------
	.section	.nv.info._ZN7cutlass13device_kernelINS_4gemm6kernel13GemmUniversalIN4cute5tupleIJiiiiEEENS1_10collective13CollectiveMmaINS1_34MainloopSm90TmaGmmaWarpSpecializedILi18ENS5_IJNS4_1CILi1EEENSA_ILi4EEESB_EEENS1_35KernelTmaWarpSpecializedCooperativeEEENS5_IJNSA_ILi128EEENSA_ILi64EEENSA_ILi32EEEEEENS_10bfloat16_tENS5_IJlSB_lEEESK_SL_NS4_8TiledMMAINS4_8MMA_AtomIJNS4_4SM904GMMA27MMA_64x64x16_F32BF16BF16_SSILNSP_5MajorE0ELSR_0ELNSP_7ScaleInE1ELSS_1EEEEEENS4_6LayoutINS5_IJNSA_ILi2EEESB_SB_EEENS5_IJSB_NSA_ILi0EEESY_EEEEENS5_IJNS4_10UnderscoreES11_S11_EEEEENS4_23SM90_TMA_LOAD_MULTICASTENS4_14ComposedLayoutINS4_7SwizzleILi2ELi4ELi3EEENS4_18smem_ptr_flag_bitsILi16EEENSV_INS5_IJNSA_ILi8EEESI_EEENS5_IJSI_SB_EEEEEEEvNS4_8identityENS4_13SM90_TMA_LOADES1E_vS1F_EENS_8epilogue10collective6detail29Sm90TmaWarpSpecializedAdapterINS1J_15DefaultEpilogueISK_SL_SL_NS1I_6thread17LinearCombinationISK_Li1EffLNS1N_9ScaleType4KindE0ELNS_15FloatRoundStyleE2ESK_EENS1_15EpilogueDefaultEEEEEvvEEEEvNT_6ParamsE,"",@"SHT_CUDA_INFO"
	.sectionflags	@""
	.align	4


	//----- nvinfo : EIATTR_CUDA_API_VERSION
	.align		4
        /*0000*/ 	.byte	0x04, 0x37
        /*0002*/ 	.short	(.L_21 - .L_20)
.L_20:
        /*0004*/ 	.word	0x00000082


	//----- nvinfo : EIATTR_KPARAM_INFO
	.align		4
.L_21:
        /*0008*/ 	.byte	0x04, 0x17
        /*000a*/ 	.short	(.L_23 - .L_22)
.L_22:
        /*000c*/ 	.word	0x00000000
        /*0010*/ 	.short	0x0000
        /*0012*/ 	.short	0x0070
        /*0014*/ 	.byte	0x00, 0xf0, 0x01, 0x10


	//----- nvinfo : EIATTR_SPARSE_MMA_MASK
	.align		4
.L_23:
        /*0018*/ 	.byte	0x03, 0x50
        /*001a*/ 	.short	0x0000


	//----- nvinfo : EIATTR_MAXREG_COUNT
	.align		4
        /*001c*/ 	.byte	0x03, 0x1b
        /*001e*/ 	.short	0x00a8


	//----- nvinfo : EIATTR_NUM_BARRIERS
	.align		4
        /*0020*/ 	.byte	0x02, 0x4c
        /*0022*/ 	.byte	0x01
	.zero		1


	//----- nvinfo : EIATTR_EXTERNS
	.align		4
        /*0024*/ 	.byte	0x04, 0x0f
        /*0026*/ 	.short	(.L_25 - .L_24)


	//   ....[0]....
	.align		4
.L_24:
        /*0028*/ 	.word	index@(__assertfail)


	//----- nvinfo : EIATTR_MERCURY_ISA_VERSION
	.align		4
.L_25:
        /*002c*/ 	.byte	0x03, 0x5f
        /*002e*/ 	.short	0x0101


	//----- nvinfo : EIATTR_INT_WARP_WIDE_INSTR_OFFSETS
	.align		4
        /*0030*/ 	.byte	0x04, 0x31
        /*0032*/ 	.short	(.L_27 - .L_26)


	//   ....[0]....
.L_26:
        /*0034*/ 	.word	0x00000660


	//   ....[1]....
        /*0038*/ 	.word	0x00000680


	//   ....[2]....
        /*003c*/ 	.word	0x00000830


	//----- nvinfo : EIATTR_COOP_GROUP_MASK_REGIDS
	.align		4
.L_27:
        /*0040*/ 	.byte	0x04, 0x29
        /*0042*/ 	.short	(.L_29 - .L_28)


	//   ....[0]....
.L_28:
        /*0044*/ 	.word	0xffffffff


	//   ....[1]....
        /*0048*/ 	.word	0xffffffff


	//   ....[2]....
        /*004c*/ 	.word	0xffffffff


	//   ....[3]....
        /*0050*/ 	.word	0xffffffff


	//   ....[4]....
        /*0054*/ 	.word	0xffffffff


	//   ....[5]....
        /*0058*/ 	.word	0xffffffff


	//----- nvinfo : EIATTR_COOP_GROUP_INSTR_OFFSETS
	.align		4
.L_29:
        /*005c*/ 	.byte	0x04, 0x28
        /*005e*/ 	.short	(.L_31 - .L_30)


	//   ....[0]....
.L_30:
        /*0060*/ 	.word	0x00000060


	//   ....[1]....
        /*0064*/ 	.word	0x00000070


	//   ....[2]....
        /*0068*/ 	.word	0x00000130


	//   ....[3]....
        /*006c*/ 	.word	0x000004b0


	//   ....[4]....
        /*0070*/ 	.word	0x00000970


	//   ....[5]....
        /*0074*/ 	.word	0x000013b0


	//----- nvinfo : EIATTR_REG_RECONFIG
	.align		4
.L_31:
        /*0078*/ 	.byte	0x01, 0x54
	.zero		2


	//----- nvinfo : EIATTR_SYSCALL_OFFSETS
	.align		4
        /*007c*/ 	.byte	0x04, 0x46
        /*007e*/ 	.short	(.L_33 - .L_32)


	//   ....[0]....
.L_32:
        /*0080*/ 	.word	0x00001570


	//----- nvinfo : EIATTR_MBARRIER_INSTR_OFFSETS
	.align		4
.L_33:
        /*0084*/ 	.byte	0x04, 0x39
        /*0086*/ 	.short	(.L_35 - .L_34)


	//   ....[0]....
.L_34:
        /*0088*/ 	.word	0x00000250
        /*008c*/ 	.word	0x000000ff
        /*0090*/ 	.word	0x00000000
        /*0094*/ 	.short	0x0100
        /*0096*/ 	.byte	0x08
	.zero		1


	//   ....[1]....
        /*0098*/ 	.word	0x00000260
        /*009c*/ 	.word	0x000000ff
        /*00a0*/ 	.word	0x00000090
        /*00a4*/ 	.short	0x0100
        /*00a6*/ 	.byte	0x08
	.zero		1


	//   ....[2]....
        /*00a8*/ 	.word	0x00000270
        /*00ac*/ 	.word	0x000000ff
        /*00b0*/ 	.word	0x00000008
        /*00b4*/ 	.short	0x0100
        /*00b6*/ 	.byte	0x08
	.zero		1


	//   ....[3]....
        /*00b8*/ 	.word	0x00000280
        /*00bc*/ 	.word	0x000000ff
        /*00c0*/ 	.word	0x00000098
        /*00c4*/ 	.short	0x0100
        /*00c6*/ 	.byte	0x08
	.zero		1


	//   ....[4]....
        /*00c8*/ 	.word	0x00000290
        /*00cc*/ 	.word	0x000000ff
        /*00d0*/ 	.word	0x00000010
        /*00d4*/ 	.short	0x0100
        /*00d6*/ 	.byte	0x08
	.zero		1


	//   ....[5]....
        /*00d8*/ 	.word	0x000002a0
        /*00dc*/ 	.word	0x000000ff
        /*00e0*/ 	.word	0x000000a0
        /*00e4*/ 	.short	0x0100
        /*00e6*/ 	.byte	0x08
	.zero		1


	//   ....[6]....
        /*00e8*/ 	.word	0x000002b0
        /*00ec*/ 	.word	0x000000ff
        /*00f0*/ 	.word	0x00000018
        /*00f4*/ 	.short	0x0100
        /*00f6*/ 	.byte	0x08
	.zero		1


	//   ....[7]....
        /*00f8*/ 	.word	0x000002c0
        /*00fc*/ 	.word	0x000000ff
        /*0100*/ 	.word	0x000000a8
        /*0104*/ 	.short	0x0100
        /*0106*/ 	.byte	0x08
	.zero		1


	//   ....[8]....
        /*0108*/ 	.word	0x000002d0
        /*010c*/ 	.word	0x000000ff
        /*0110*/ 	.word	0x00000020
        /*0114*/ 	.short	0x0100
        /*0116*/ 	.byte	0x08
	.zero		1


	//   ....[9]....
        /*0118*/ 	.word	0x000002e0
        /*011c*/ 	.word	0x000000ff
        /*0120*/ 	.word	0x000000b0
        /*0124*/ 	.short	0x0100
        /*0126*/ 	.byte	0x08
	.zero		1


	//   ....[10]....
        /*0128*/ 	.word	0x000002f0
        /*012c*/ 	.word	0x000000ff
        /*0130*/ 	.word	0x00000028
        /*0134*/ 	.short	0x0100
        /*0136*/ 	.byte	0x08
	.zero		1


	//   ....[11]....
        /*0138*/ 	.word	0x00000300
        /*013c*/ 	.word	0x000000ff
        /*0140*/ 	.word	0x000000b8
        /*0144*/ 	.short	0x0100
        /*0146*/ 	.byte	0x08
	.zero		1


	//   ....[12]....
        /*0148*/ 	.word	0x00000310
        /*014c*/ 	.word	0x000000ff
        /*0150*/ 	.word	0x00000030
        /*0154*/ 	.short	0x0100
        /*0156*/ 	.byte	0x08
	.zero		1


	//   ....[13]....
        /*0158*/ 	.word	0x00000320
        /*015c*/ 	.word	0x000000ff
        /*0160*/ 	.word	0x000000c0
        /*0164*/ 	.short	0x0100
        /*0166*/ 	.byte	0x08
	.zero		1


	//   ....[14]....
        /*0168*/ 	.word	0x00000330
        /*016c*/ 	.word	0x000000ff
        /*0170*/ 	.word	0x00000038
        /*0174*/ 	.short	0x0100
        /*0176*/ 	.byte	0x08
	.zero		1


	//   ....[15]....
        /*0178*/ 	.word	0x00000340
        /*017c*/ 	.word	0x000000ff
        /*0180*/ 	.word	0x000000c8
        /*0184*/ 	.short	0x0100
        /*0186*/ 	.byte	0x08
	.zero		1


	//   ....[16]....
        /*0188*/ 	.word	0x00000350
        /*018c*/ 	.word	0x000000ff
        /*0190*/ 	.word	0x00000040
        /*0194*/ 	.short	0x0100
        /*0196*/ 	.byte	0x08
	.zero		1


	//   ....[17]....
        /*0198*/ 	.word	0x00000360
        /*019c*/ 	.word	0x000000ff
        /*01a0*/ 	.word	0x000000d0
        /*01a4*/ 	.short	0x0100
        /*01a6*/ 	.byte	0x08
	.zero		1


	//   ....[18]....
        /*01a8*/ 	.word	0x00000370
        /*01ac*/ 	.word	0x000000ff
        /*01b0*/ 	.word	0x00000048
        /*01b4*/ 	.short	0x0100
        /*01b6*/ 	.byte	0x08
	.zero		1


	//   ....[19]....
        /*01b8*/ 	.word	0x00000380
        /*01bc*/ 	.word	0x000000ff
        /*01c0*/ 	.word	0x000000d8
        /*01c4*/ 	.short	0x0100
        /*01c6*/ 	.byte	0x08
	.zero		1


	//   ....[20]....
        /*01c8*/ 	.word	0x00000390
        /*01cc*/ 	.word	0x000000ff
        /*01d0*/ 	.word	0x00000050
        /*01d4*/ 	.short	0x0100
        /*01d6*/ 	.byte	0x08
	.zero		1


	//   ....[21]....
        /*01d8*/ 	.word	0x000003a0
        /*01dc*/ 	.word	0x000000ff
        /*01e0*/ 	.word	0x000000e0
        /*01e4*/ 	.short	0x0100
        /*01e6*/ 	.byte	0x08
	.zero		1


	//   ....[22]....
        /*01e8*/ 	.word	0x000003b0
        /*01ec*/ 	.word	0x000000ff
        /*01f0*/ 	.word	0x00000058
        /*01f4*/ 	.short	0x0100
        /*01f6*/ 	.byte	0x08
	.zero		1


	//   ....[23]....
        /*01f8*/ 	.word	0x000003c0
        /*01fc*/ 	.word	0x000000ff
        /*0200*/ 	.word	0x000000e8
        /*0204*/ 	.short	0x0100
        /*0206*/ 	.byte	0x08
	.zero		1


	//   ....[24]....
        /*0208*/ 	.word	0x000003d0
        /*020c*/ 	.word	0x000000ff
        /*0210*/ 	.word	0x00000060
        /*0214*/ 	.short	0x0100
        /*0216*/ 	.byte	0x08
	.zero		1


	//   ....[25]....
        /*0218*/ 	.word	0x000003e0
        /*021c*/ 	.word	0x000000ff
        /*0220*/ 	.word	0x000000f0
        /*0224*/ 	.short	0x0100
        /*0226*/ 	.byte	0x08
	.zero		1


	//   ....[26]....
        /*0228*/ 	.word	0x000003f0
        /*022c*/ 	.word	0x000000ff
        /*0230*/ 	.word	0x00000068
        /*0234*/ 	.short	0x0100
        /*0236*/ 	.byte	0x08
	.zero		1


	//   ....[27]....
        /*0238*/ 	.word	0x00000400
        /*023c*/ 	.word	0x000000ff
        /*0240*/ 	.word	0x000000f8
        /*0244*/ 	.short	0x0100
        /*0246*/ 	.byte	0x08
	.zero		1


	//   ....[28]....
        /*0248*/ 	.word	0x00000410
        /*024c*/ 	.word	0x000000ff
        /*0250*/ 	.word	0x00000070
        /*0254*/ 	.short	0x0100
        /*0256*/ 	.byte	0x08
	.zero		1


	//   ....[29]....
        /*0258*/ 	.word	0x00000420
        /*025c*/ 	.word	0x000000ff
        /*0260*/ 	.word	0x00000100
        /*0264*/ 	.short	0x0100
        /*0266*/ 	.byte	0x08
	.zero		1


	//   ....[30]....
        /*0268*/ 	.word	0x00000430
        /*026c*/ 	.word	0x000000ff
        /*0270*/ 	.word	0x00000078
        /*0274*/ 	.short	0x0100
        /*0276*/ 	.byte	0x08
	.zero		1


	//   ....[31]....
        /*0278*/ 	.word	0x00000440
        /*027c*/ 	.word	0x000000ff
        /*0280*/ 	.word	0x00000108
        /*0284*/ 	.short	0x0100
        /*0286*/ 	.byte	0x08
	.zero		1


	//   ....[32]....
        /*0288*/ 	.word	0x00000450
        /*028c*/ 	.word	0x000000ff
        /*0290*/ 	.word	0x00000080
        /*0294*/ 	.short	0x0100
        /*0296*/ 	.byte	0x08
	.zero		1


	//   ....[33]....
        /*0298*/ 	.word	0x00000460
        /*029c*/ 	.word	0x000000ff
        /*02a0*/ 	.word	0x00000110
        /*02a4*/ 	.short	0x0100
        /*02a6*/ 	.byte	0x08
	.zero		1


	//   ....[34]....
        /*02a8*/ 	.word	0x00000470
        /*02ac*/ 	.word	0x000000ff
        /*02b0*/ 	.word	0x00000088
        /*02b4*/ 	.short	0x0100
        /*02b6*/ 	.byte	0x08
	.zero		1


	//   ....[35]....
        /*02b8*/ 	.word	0x00000480
        /*02bc*/ 	.word	0x000000ff
        /*02c0*/ 	.word	0x00000118
        /*02c4*/ 	.short	0x0100
        /*02c6*/ 	.byte	0x08
	.zero		1


	//   ....[36]....
        /*02c8*/ 	.word	0x000008b0
        /*02cc*/ 	.word	0x000000ff
        /*02d0*/ 	.word	0x00000130
        /*02d4*/ 	.short	0x0100
        /*02d6*/ 	.byte	0x06
	.zero		1


	//   ....[37]....
        /*02d8*/ 	.word	0x00000920
        /*02dc*/ 	.word	0x000000ff
        /*02e0*/ 	.word	0x00000138
        /*02e4*/ 	.short	0x0100
        /*02e6*/ 	.byte	0x06
	.zero		1


	//   ....[38]....
        /*02e8*/ 	.word	0x00001630
        /*02ec*/ 	.word	0x00000003
        /*02f0*/ 	.word	0x00000000
        /*02f4*/ 	.short	0x010a
        /*02f6*/ 	.byte	0x3f
	.zero		1


	//   ....[39]....
        /*02f8*/ 	.word	0x00001670
        /*02fc*/ 	.word	0x00000003
        /*0300*/ 	.word	0x00000000
        /*0304*/ 	.short	0x010a
        /*0306*/ 	.byte	0x3f
	.zero		1


	//   ....[40]....
        /*0308*/ 	.word	0x00001940
        /*030c*/ 	.word	0x00000005
        /*0310*/ 	.word	0x00000000
        /*0314*/ 	.short	0x010a
        /*0316*/ 	.byte	0x3f
	.zero		1


	//   ....[41]....
        /*0318*/ 	.word	0x00001980
        /*031c*/ 	.word	0x00000005
        /*0320*/ 	.word	0x00000000
        /*0324*/ 	.short	0x010a
        /*0326*/ 	.byte	0x3f
	.zero		1


	//   ....[42]....
        /*0328*/ 	.word	0x00001ae0
        /*032c*/ 	.word	0x00000005
        /*0330*/ 	.word	0x00000000
        /*0334*/ 	.short	0x0101
        /*0336*/ 	.byte	0x3f
	.zero		1


	//   ....[43]....
        /*0338*/ 	.word	0x00001d00
        /*033c*/ 	.word	0x00000003
        /*0340*/ 	.word	0x00000000
        /*0344*/ 	.short	0x0101
        /*0346*/ 	.byte	0x3f
	.zero		1


	//   ....[44]....
        /*0348*/ 	.word	0x000051a0
        /*034c*/ 	.word	0x00000016
        /*0350*/ 	.word	0x00000090
        /*0354*/ 	.short	0x010a
        /*0356*/ 	.byte	0x3f
	.zero		1


	//   ....[45]....
        /*0358*/ 	.word	0x00005500
        /*035c*/ 	.word	0x00000003
        /*0360*/ 	.word	0x00000138
        /*0364*/ 	.short	0x0101
        /*0366*/ 	.byte	0x3f
	.zero		1


	//   ....[46]....
        /*0368*/ 	.word	0x00005c50
        /*036c*/ 	.word	0x00000007
        /*0370*/ 	.word	0x00000000
        /*0374*/ 	.short	0x010a
        /*0376*/ 	.byte	0x3f
	.zero		1


	//   ....[47]....
        /*0378*/ 	.word	0x00005cd0
        /*037c*/ 	.word	0x00000008
        /*0380*/ 	.word	0x00000000
        /*0384*/ 	.short	0x010a
        /*0386*/ 	.byte	0x3f
	.zero		1


	//   ....[48]....
        /*0388*/ 	.word	0x00005d60
        /*038c*/ 	.word	0x00000009
        /*0390*/ 	.word	0x00000000
        /*0394*/ 	.short	0x010a
        /*0396*/ 	.byte	0x3f
	.zero		1


	//   ....[49]....
        /*0398*/ 	.word	0x00005df0
        /*039c*/ 	.word	0x00000008
        /*03a0*/ 	.word	0x00000000
        /*03a4*/ 	.short	0x010a
        /*03a6*/ 	.byte	0x3f
	.zero		1


	//   ....[50]....
        /*03a8*/ 	.word	0x00005e80
        /*03ac*/ 	.word	0x00000009
        /*03b0*/ 	.word	0x00000000
        /*03b4*/ 	.short	0x010a
        /*03b6*/ 	.byte	0x3f
	.zero		1


	//   ....[51]....
        /*03b8*/ 	.word	0x00005f10
        /*03bc*/ 	.word	0x00000008
        /*03c0*/ 	.word	0x00000000
        /*03c4*/ 	.short	0x010a
        /*03c6*/ 	.byte	0x3f
	.zero		1


	//   ....[52]....
        /*03c8*/ 	.word	0x00005fa0
        /*03cc*/ 	.word	0x00000009
        /*03d0*/ 	.word	0x00000000
        /*03d4*/ 	.short	0x010a
        /*03d6*/ 	.byte	0x3f
	.zero		1


	//   ....[53]....
        /*03d8*/ 	.word	0x00006030
        /*03dc*/ 	.word	0x00000008
        /*03e0*/ 	.word	0x00000000
        /*03e4*/ 	.short	0x010a
        /*03e6*/ 	.byte	0x3f
	.zero		1


	//   ....[54]....
        /*03e8*/ 	.word	0x000060c0
        /*03ec*/ 	.word	0x00000009
        /*03f0*/ 	.word	0x00000000
        /*03f4*/ 	.short	0x010a
        /*03f6*/ 	.byte	0x3f
	.zero		1


	//   ....[55]....
        /*03f8*/ 	.word	0x00006150
        /*03fc*/ 	.word	0x00000008
        /*0400*/ 	.word	0x00000000
        /*0404*/ 	.short	0x010a
        /*0406*/ 	.byte	0x3f
	.zero		1


	//   ....[56]....
        /*0408*/ 	.word	0x000061e0
        /*040c*/ 	.word	0x00000009
        /*0410*/ 	.word	0x00000000
        /*0414*/ 	.short	0x010a
        /*0416*/ 	.byte	0x3f
	.zero		1


	//   ....[57]....
        /*0418*/ 	.word	0x00006270
        /*041c*/ 	.word	0x00000008
        /*0420*/ 	.word	0x00000000
        /*0424*/ 	.short	0x010a
        /*0426*/ 	.byte	0x3f
	.zero		1


	//   ....[58]....
        /*0428*/ 	.word	0x00006300
        /*042c*/ 	.word	0x00000009
        /*0430*/ 	.word	0x00000000
        /*0434*/ 	.short	0x010a
        /*0436*/ 	.byte	0x3f
	.zero		1


	//   ....[59]....
        /*0438*/ 	.word	0x00006390
        /*043c*/ 	.word	0x00000008
        /*0440*/ 	.word	0x00000000
        /*0444*/ 	.short	0x010a
        /*0446*/ 	.byte	0x3f
	.zero		1


	//   ....[60]....
        /*0448*/ 	.word	0x00006420
        /*044c*/ 	.word	0x00000009
        /*0450*/ 	.word	0x00000000
        /*0454*/ 	.short	0x010a
        /*0456*/ 	.byte	0x3f
	.zero		1


	//   ....[61]....
        /*0458*/ 	.word	0x000064b0
        /*045c*/ 	.word	0x00000008
        /*0460*/ 	.word	0x00000000
        /*0464*/ 	.short	0x010a
        /*0466*/ 	.byte	0x3f
	.zero		1


	//   ....[62]....
        /*0468*/ 	.word	0x00006540
        /*046c*/ 	.word	0x0000000b
        /*0470*/ 	.word	0x00000000
        /*0474*/ 	.short	0x010a
        /*0476*/ 	.byte	0x3f
	.zero		1


	//   ....[63]....
        /*0478*/ 	.word	0x000065d0
        /*047c*/ 	.word	0x00000003
        /*0480*/ 	.word	0x00000000
        /*0484*/ 	.short	0x010a
        /*0486*/ 	.byte	0x3f
	.zero		1


	//   ....[64]....
        /*0488*/ 	.word	0x00006630
        /*048c*/ 	.word	0x00000003
        /*0490*/ 	.word	0x00000000
        /*0494*/ 	.short	0x010a
        /*0496*/ 	.byte	0x3f
	.zero		1


	//   ....[65]....
        /*0498*/ 	.word	0x00006680
        /*049c*/ 	.word	0x00000005
        /*04a0*/ 	.word	0x00000000
        /*04a4*/ 	.short	0x010a
        /*04a6*/ 	.byte	0x3f
	.zero		1


	//   ....[66]....
        /*04a8*/ 	.word	0x00006750
        /*04ac*/ 	.word	0x00000016
        /*04b0*/ 	.word	0x00000090
        /*04b4*/ 	.short	0x010a
        /*04b6*/ 	.byte	0x3f
	.zero		1


	//   ....[67]....
        /*04b8*/ 	.word	0x00006820
        /*04bc*/ 	.word	0x00000007
        /*04c0*/ 	.word	0x00000000
        /*04c4*/ 	.short	0x010a
        /*04c6*/ 	.byte	0x3f
	.zero		1


	//   ....[68]....
        /*04c8*/ 	.word	0x00006870
        /*04cc*/ 	.word	0x00000008
        /*04d0*/ 	.word	0x00000000
        /*04d4*/ 	.short	0x010a
        /*04d6*/ 	.byte	0x3f
	.zero		1


	//   ....[69]....
        /*04d8*/ 	.word	0x000068c0
        /*04dc*/ 	.word	0x00000009
        /*04e0*/ 	.word	0x00000000
        /*04e4*/ 	.short	0x010a
        /*04e6*/ 	.byte	0x3f
	.zero		1


	//   ....[70]....
        /*04e8*/ 	.word	0x00006910
        /*04ec*/ 	.word	0x00000008
        /*04f0*/ 	.word	0x00000000
        /*04f4*/ 	.short	0x010a
        /*04f6*/ 	.byte	0x3f
	.zero		1


	//   ....[71]....
        /*04f8*/ 	.word	0x00006960
        /*04fc*/ 	.word	0x00000009
        /*0500*/ 	.word	0x00000000
        /*0504*/ 	.short	0x010a
        /*0506*/ 	.byte	0x3f
	.zero		1


	//   ....[72]....
        /*0508*/ 	.word	0x000069b0
        /*050c*/ 	.word	0x00000008
        /*0510*/ 	.word	0x00000000
        /*0514*/ 	.short	0x010a
        /*0516*/ 	.byte	0x3f
	.zero		1


	//   ....[73]....
        /*0518*/ 	.word	0x00006a00
        /*051c*/ 	.word	0x00000009
        /*0520*/ 	.word	0x00000000
        /*0524*/ 	.short	0x010a
        /*0526*/ 	.byte	0x3f
	.zero		1


	//   ....[74]....
        /*0528*/ 	.word	0x00006a50
        /*052c*/ 	.word	0x00000008
        /*0530*/ 	.word	0x00000000
        /*0534*/ 	.short	0x010a
        /*0536*/ 	.byte	0x3f
	.zero		1


	//   ....[75]....
        /*0538*/ 	.word	0x00006aa0
        /*053c*/ 	.word	0x00000009
        /*0540*/ 	.word	0x00000000
        /*0544*/ 	.short	0x010a
        /*0546*/ 	.byte	0x3f
	.zero		1


	//   ....[76]....
        /*0548*/ 	.word	0x00006af0
        /*054c*/ 	.word	0x00000008
        /*0550*/ 	.word	0x00000000
        /*0554*/ 	.short	0x010a
        /*0556*/ 	.byte	0x3f
	.zero		1


	//   ....[77]....
        /*0558*/ 	.word	0x00006b40
        /*055c*/ 	.word	0x00000009
        /*0560*/ 	.word	0x00000000
        /*0564*/ 	.short	0x010a
        /*0566*/ 	.byte	0x3f
	.zero		1


	//   ....[78]....
        /*0568*/ 	.word	0x00006b90
        /*056c*/ 	.word	0x00000008
        /*0570*/ 	.word	0x00000000
        /*0574*/ 	.short	0x010a
        /*0576*/ 	.byte	0x3f
	.zero		1


	//   ....[79]....
        /*0578*/ 	.word	0x00006be0
        /*057c*/ 	.word	0x00000009
        /*0580*/ 	.word	0x00000000
        /*0584*/ 	.short	0x010a
        /*0586*/ 	.byte	0x3f
	.zero		1


	//   ....[80]....
        /*0588*/ 	.word	0x00006c30
        /*058c*/ 	.word	0x00000008
        /*0590*/ 	.word	0x00000000
        /*0594*/ 	.short	0x010a
        /*0596*/ 	.byte	0x3f
	.zero		1


	//   ....[81]....
        /*0598*/ 	.word	0x00006c80
        /*059c*/ 	.word	0x00000009
        /*05a0*/ 	.word	0x00000000
        /*05a4*/ 	.short	0x010a
        /*05a6*/ 	.byte	0x3f
	.zero		1


	//   ....[82]....
        /*05a8*/ 	.word	0x00006cd0
        /*05ac*/ 	.word	0x00000008
        /*05b0*/ 	.word	0x00000000
        /*05b4*/ 	.short	0x010a
        /*05b6*/ 	.byte	0x3f
	.zero		1


	//   ....[83]....
        /*05b8*/ 	.word	0x00006d20
        /*05bc*/ 	.word	0x0000000b
        /*05c0*/ 	.word	0x00000000
        /*05c4*/ 	.short	0x010a
        /*05c6*/ 	.byte	0x3f
	.zero		1


	//----- nvinfo : EIATTR_NUM_MBARRIERS
	.align		4
.L_35:
        /*05c8*/ 	.byte	0x03, 0x38
        /*05ca*/ 	.short	0x0026


	//----- nvinfo : EIATTR_EXIT_INSTR_OFFSETS
	.align		4
        /*05cc*/ 	.byte	0x04, 0x1c
        /*05ce*/ 	.short	(.L_37 - .L_36)


	//   ....[0]....
.L_36:
        /*05d0*/ 	.word	0x00000ad0


	//   ....[1]....
        /*05d4*/ 	.word	0x000012e0


	//   ....[2]....
        /*05d8*/ 	.word	0x000048c0


	//   ....[3]....
        /*05dc*/ 	.word	0x00004e20


	//   ....[4]....
        /*05e0*/ 	.word	0x00006620


	//----- nvinfo : EIATTR_MAX_THREADS
	.align		4
.L_37:
        /*05e4*/ 	.byte	0x04, 0x05
        /*05e6*/ 	.short	(.L_39 - .L_38)
.L_38:
        /*05e8*/ 	.word	0x00000180
        /*05ec*/ 	.word	0x00000001
        /*05f0*/ 	.word	0x00000001


	//----- nvinfo : EIATTR_CRS_STACK_SIZE
	.align		4
.L_39:
        /*05f4*/ 	.byte	0x04, 0x1e
        /*05f6*/ 	.short	(.L_41 - .L_40)
.L_40:
        /*05f8*/ 	.word	0x00000000


	//----- nvinfo : EIATTR_CBANK_PARAM_SIZE
	.align		4
.L_41:
        /*05fc*/ 	.byte	0x03, 0x19
        /*05fe*/ 	.short	0x0470


	//----- nvinfo : EIATTR_PARAM_CBANK
	.align		4
        /*0600*/ 	.byte	0x04, 0x0a
        /*0602*/ 	.short	(.L_43 - .L_42)
	.align		4
.L_42:
        /*0604*/ 	.word	index@(.nv.constant0._ZN7cutlass13device_kernelINS_4gemm6kernel13GemmUniversalIN4cute5tupleIJiiiiEEENS1_10collective13CollectiveMmaINS1_34MainloopSm90TmaGmmaWarpSpecializedILi18ENS5_IJNS4_1CILi1EEENSA_ILi4EEESB_EEENS1_35KernelTmaWarpSpecializedCooperativeEEENS5_IJNSA_ILi128EEENSA_ILi64EEENSA_ILi32EEEEEENS_10bfloat16_tENS5_IJlSB_lEEESK_SL_NS4_8TiledMMAINS4_8MMA_AtomIJNS4_4SM904GMMA27MMA_64x64x16_F32BF16BF16_SSILNSP_5MajorE0ELSR_0ELNSP_7ScaleInE1ELSS_1EEEEEENS4_6LayoutINS5_IJNSA_ILi2EEESB_SB_EEENS5_IJSB_NSA_ILi0EEESY_EEEEENS5_IJNS4_10UnderscoreES11_S11_EEEEENS4_23SM90_TMA_LOAD_MULTICASTENS4_14ComposedLayoutINS4_7SwizzleILi2ELi4ELi3EEENS4_18smem_ptr_flag_bitsILi16EEENSV_INS5_IJNSA_ILi8EEESI_EEENS5_IJSI_SB_EEEEEEEvNS4_8identityENS4_13SM90_TMA_LOADES1E_vS1F_EENS_8epilogue10collective6detail29Sm90TmaWarpSpecializedAdapterINS1J_15DefaultEpilogueISK_SL_SL_NS1I_6thread17LinearCombinationISK_Li1EffLNS1N_9ScaleType4KindE0ELNS_15FloatRoundStyleE2ESK_EENS1_15EpilogueDefaultEEEEEvvEEEEvNT_6ParamsE)
        /*0608*/ 	.short	0x0210
        /*060a*/ 	.short	0x0470


	//----- nvinfo : EIATTR_SW_WAR
	.align		4
.L_43:
        /*060c*/ 	.byte	0x04, 0x36
        /*060e*/ 	.short	(.L_45 - .L_44)
.L_44:
        /*0610*/ 	.word	0x00000008
.L_45:


//--------------------- .nv.callgraph             --------------------------
	.section	.nv.callgraph,"",@"SHT_CUDA_CALLGRAPH"
	.align	4
	.sectionentsize	8
	.align		4
        /*0000*/ 	.word	0x00000000
	.align		4
        /*0004*/ 	.word	0xffffffff
	.align		4
        /*0008*/ 	.word	index@(_ZN7cutlass13device_kernelINS_4gemm6kernel13GemmUniversalIN4cute5tupleIJiiiiEEENS1_10collective13CollectiveMmaINS1_34MainloopSm90TmaGmmaWarpSpecializedILi18ENS5_IJNS4_1CILi1EEENSA_ILi4EEESB_EEENS1_35KernelTmaWarpSpecializedCooperativeEEENS5_IJNSA_ILi128EEENSA_ILi64EEENSA_ILi32EEEEEENS_10bfloat16_tENS5_IJlSB_lEEESK_SL_NS4_8TiledMMAINS4_8MMA_AtomIJNS4_4SM904GMMA27MMA_64x64x16_F32BF16BF16_SSILNSP_5MajorE0ELSR_0ELNSP_7ScaleInE1ELSS_1EEEEEENS4_6LayoutINS5_IJNSA_ILi2EEESB_SB_EEENS5_IJSB_NSA_ILi0EEESY_EEEEENS5_IJNS4_10UnderscoreES11_S11_EEEEENS4_23SM90_TMA_LOAD_MULTICASTENS4_14ComposedLayoutINS4_7SwizzleILi2ELi4ELi3EEENS4_18smem_ptr_flag_bitsILi16EEENSV_INS5_IJNSA_ILi8EEESI_EEENS5_IJSI_SB_EEEEEEEvNS4_8identityENS4_13SM90_TMA_LOADES1E_vS1F_EENS_8epilogue10collective6detail29Sm90TmaWarpSpecializedAdapterINS1J_15DefaultEpilogueISK_SL_SL_NS1I_6thread17LinearCombinationISK_Li1EffLNS1N_9ScaleType4KindE0ELNS_15FloatRoundStyleE2ESK_EENS1_15EpilogueDefaultEEEEEvvEEEEvNT_6ParamsE)
	.align		4
        /*000c*/ 	.word	index@(__assertfail)
	.align		4
        /*0010*/ 	.word	0x00000000
	.align		4
        /*0014*/ 	.word	0xfffffffe
	.align		4
        /*0018*/ 	.word	0x00000000
	.align		4
        /*001c*/ 	.word	0xfffffffd
	.align		4
        /*0020*/ 	.word	0x00000000
	.align		4
        /*0024*/ 	.word	0xfffffffc


//--------------------- .nv.constant4             --------------------------
	.section	.nv.constant4,"a",@progbits
	.align	8
	.align		8
.nv.constant4:
        /*0000*/ 	.dword	__assertfail
	.align		8
        /*0008*/ 	.dword	__unnamed_1
	.align		8
        /*0010*/ 	.dword	_ZN40_INTERNAL_c9ef3dd1_4_k_cu_8d28e4d5_193584cuda3std3__45__cpo5beginE
	.align		8
        /*0018*/ 	.dword	_ZN40_INTERNAL_c9ef3dd1_4_k_cu_8d28e4d5_193584cuda3std3__45__cpo3endE
	.align		8
        /*0020*/ 	.dword	_ZN40_INTERNAL_c9ef3dd1_4_k_cu_8d28e4d5_193584cuda3std3__45__cpo6cbeginE
	.align		8
        /*0028*/ 	.dword	_ZN40_INTERNAL_c9ef3dd1_4_k_cu_8d28e4d5_193584cuda3std3__45__cpo4cendE
	.align		8
        /*0030*/ 	.dword	_ZN40_INTERNAL_c9ef3dd1_4_k_cu_8d28e4d5_193584cuda3std3__442_GLOBAL__N__c9ef3dd1_4_k_cu_8d28e4d5_193586ignoreE
	.align		8
        /*0038*/ 	.dword	_ZN40_INTERNAL_c9ef3dd1_4_k_cu_8d28e4d5_193584cuda3std3__419piecewise_constructE
	.align		8
        /*0040*/ 	.dword	_ZN40_INTERNAL_c9ef3dd1_4_k_cu_8d28e4d5_193584cuda3std3__48in_placeE
	.align		8
        /*0048*/ 	.dword	_ZN40_INTERNAL_c9ef3dd1_4_k_cu_8d28e4d5_193584cuda3std6ranges3__45__cpo4swapE
	.align		8
        /*0050*/ 	.dword	_ZN40_INTERNAL_c9ef3dd1_4_k_cu_8d28e4d5_193584cuda3std6ranges3__45__cpo9iter_moveE
	.align		8
        /*0058*/ 	.dword	_ZN40_INTERNAL_c9ef3dd1_4_k_cu_8d28e4d5_193584cute7productE
	.align		8
        /*0060*/ 	.dword	_ZN40_INTERNAL_c9ef3dd1_4_k_cu_8d28e4d5_193584cute1_E
	.align		8
        /*0068*/ 	.dword	$str$22
	.align		8
        /*0070*/ 	.dword	$str$23


//--------------------- .text._ZN7cutlass13device_kernelINS_4gemm6kernel13GemmUniversalIN4cute5tupleIJiiiiEEENS1_10collective13CollectiveMmaINS1_34MainloopSm90TmaGmmaWarpSpecializedILi18ENS5_IJNS4_1CILi1EEENSA_ILi4EEESB_EEENS1_35KernelTmaWarpSpecializedCooperativeEEENS5_IJNSA_ILi128EEENSA_ILi64EEENSA_ILi32EEEEEENS_10bfloat16_tENS5_IJlSB_lEEESK_SL_NS4_8TiledMMAINS4_8MMA_AtomIJNS4_4SM904GMMA27MMA_64x64x16_F32BF16BF16_SSILNSP_5MajorE0ELSR_0ELNSP_7ScaleInE1ELSS_1EEEEEENS4_6LayoutINS5_IJNSA_ILi2EEESB_SB_EEENS5_IJSB_NSA_ILi0EEESY_EEEEENS5_IJNS4_10UnderscoreES11_S11_EEEEENS4_23SM90_TMA_LOAD_MULTICASTENS4_14ComposedLayoutINS4_7SwizzleILi2ELi4ELi3EEENS4_18smem_ptr_flag_bitsILi16EEENSV_INS5_IJNSA_ILi8EEESI_EEENS5_IJSI_SB_EEEEEEEvNS4_8identityENS4_13SM90_TMA_LOADES1E_vS1F_EENS_8epilogue10collective6detail29Sm90TmaWarpSpecializedAdapterINS1J_15DefaultEpilogueISK_SL_SL_NS1I_6thread17LinearCombinationISK_Li1EffLNS1N_9ScaleType4KindE0ELNS_15FloatRoundStyleE2ESK_EENS1_15EpilogueDefaultEEEEEvvEEEEvNT_6ParamsE --------------------------
	.section	.text._ZN7cutlass13device_kernelINS_4gemm6kernel13GemmUniversalIN4cute5tupleIJiiiiEEENS1_10collective13CollectiveMmaINS1_34MainloopSm90TmaGmmaWarpSpecializedILi18ENS5_IJNS4_1CILi1EEENSA_ILi4EEESB_EEENS1_35KernelTmaWarpSpecializedCooperativeEEENS5_IJNSA_ILi128EEENSA_ILi64EEENSA_ILi32EEEEEENS_10bfloat16_tENS5_IJlSB_lEEESK_SL_NS4_8TiledMMAINS4_8MMA_AtomIJNS4_4SM904GMMA27MMA_64x64x16_F32BF16BF16_SSILNSP_5MajorE0ELSR_0ELNSP_7ScaleInE1ELSS_1EEEEEENS4_6LayoutINS5_IJNSA_ILi2EEESB_SB_EEENS5_IJSB_NSA_ILi0EEESY_EEEEENS5_IJNS4_10UnderscoreES11_S11_EEEEENS4_23SM90_TMA_LOAD_MULTICASTENS4_14ComposedLayoutINS4_7SwizzleILi2ELi4ELi3EEENS4_18smem_ptr_flag_bitsILi16EEENSV_INS5_IJNSA_ILi8EEESI_EEENS5_IJSI_SB_EEEEEEEvNS4_8identityENS4_13SM90_TMA_LOADES1E_vS1F_EENS_8epilogue10collective6detail29Sm90TmaWarpSpecializedAdapterINS1J_15DefaultEpilogueISK_SL_SL_NS1I_6thread17LinearCombinationISK_Li1EffLNS1N_9ScaleType4KindE0ELNS_15FloatRoundStyleE2ESK_EENS1_15EpilogueDefaultEEEEEvvEEEEvNT_6ParamsE,"ax",@progbits
	.align	128
.text._ZN7cutlass13device_kernelINS_4gemm6kernel13GemmUniversalIN4cute5tupleIJiiiiEEENS1_10collective13CollectiveMmaINS1_34MainloopSm90TmaGmmaWarpSpecializedILi18ENS5_IJNS4_1CILi1EEENSA_ILi4EEESB_EEENS1_35KernelTmaWarpSpecializedCooperativeEEENS5_IJNSA_ILi128EEENSA_ILi64EEENSA_ILi32EEEEEENS_10bfloat16_tENS5_IJlSB_lEEESK_SL_NS4_8TiledMMAINS4_8MMA_AtomIJNS4_4SM904GMMA27MMA_64x64x16_F32BF16BF16_SSILNSP_5MajorE0ELSR_0ELNSP_7ScaleInE1ELSS_1EEEEEENS4_6LayoutINS5_IJNSA_ILi2EEESB_SB_EEENS5_IJSB_NSA_ILi0EEESY_EEEEENS5_IJNS4_10UnderscoreES11_S11_EEEEENS4_23SM90_TMA_LOAD_MULTICASTENS4_14ComposedLayoutINS4_7SwizzleILi2ELi4ELi3EEENS4_18smem_ptr_flag_bitsILi16EEENSV_INS5_IJNSA_ILi8EEESI_EEENS5_IJSI_SB_EEEEEEEvNS4_8identityENS4_13SM90_TMA_LOADES1E_vS1F_EENS_8epilogue10collective6detail29Sm90TmaWarpSpecializedAdapterINS1J_15DefaultEpilogueISK_SL_SL_NS1I_6thread17LinearCombinationISK_Li1EffLNS1N_9ScaleType4KindE0ELNS_15FloatRoundStyleE2ESK_EENS1_15EpilogueDefaultEEEEEvvEEEEvNT_6ParamsE:
        .type           _ZN7cutlass13device_kernelINS_4gemm6kernel13GemmUniversalIN4cute5tupleIJiiiiEEENS1_10collective13CollectiveMmaINS1_34MainloopSm90TmaGmmaWarpSpecializedILi18ENS5_IJNS4_1CILi1EEENSA_ILi4EEESB_EEENS1_35KernelTmaWarpSpecializedCooperativeEEENS5_IJNSA_ILi128EEENSA_ILi64EEENSA_ILi32EEEEEENS_10bfloat16_tENS5_IJlSB_lEEESK_SL_NS4_8TiledMMAINS4_8MMA_AtomIJNS4_4SM904GMMA27MMA_64x64x16_F32BF16BF16_SSILNSP_5MajorE0ELSR_0ELNSP_7ScaleInE1ELSS_1EEEEEENS4_6LayoutINS5_IJNSA_ILi2EEESB_SB_EEENS5_IJSB_NSA_ILi0EEESY_EEEEENS5_IJNS4_10UnderscoreES11_S11_EEEEENS4_23SM90_TMA_LOAD_MULTICASTENS4_14ComposedLayoutINS4_7SwizzleILi2ELi4ELi3EEENS4_18smem_ptr_flag_bitsILi16EEENSV_INS5_IJNSA_ILi8EEESI_EEENS5_IJSI_SB_EEEEEEEvNS4_8identityENS4_13SM90_TMA_LOADES1E_vS1F_EENS_8epilogue10collective6detail29Sm90TmaWarpSpecializedAdapterINS1J_15DefaultEpilogueISK_SL_SL_NS1I_6thread17LinearCombinationISK_Li1EffLNS1N_9ScaleType4KindE0ELNS_15FloatRoundStyleE2ESK_EENS1_15EpilogueDefaultEEEEEvvEEEEvNT_6ParamsE,@function
        .size           _ZN7cutlass13device_kernelINS_4gemm6kernel13GemmUniversalIN4cute5tupleIJiiiiEEENS1_10collective13CollectiveMmaINS1_34MainloopSm90TmaGmmaWarpSpecializedILi18ENS5_IJNS4_1CILi1EEENSA_ILi4EEESB_EEENS1_35KernelTmaWarpSpecializedCooperativeEEENS5_IJNSA_ILi128EEENSA_ILi64EEENSA_ILi32EEEEEENS_10bfloat16_tENS5_IJlSB_lEEESK_SL_NS4_8TiledMMAINS4_8MMA_AtomIJNS4_4SM904GMMA27MMA_64x64x16_F32BF16BF16_SSILNSP_5MajorE0ELSR_0ELNSP_7ScaleInE1ELSS_1EEEEEENS4_6LayoutINS5_IJNSA_ILi2EEESB_SB_EEENS5_IJSB_NSA_ILi0EEESY_EEEEENS5_IJNS4_10UnderscoreES11_S11_EEEEENS4_23SM90_TMA_LOAD_MULTICASTENS4_14ComposedLayoutINS4_7SwizzleILi2ELi4ELi3EEENS4_18smem_ptr_flag_bitsILi16EEENSV_INS5_IJNSA_ILi8EEESI_EEENS5_IJSI_SB_EEEEEEEvNS4_8identityENS4_13SM90_TMA_LOADES1E_vS1F_EENS_8epilogue10collective6detail29Sm90TmaWarpSpecializedAdapterINS1J_15DefaultEpilogueISK_SL_SL_NS1I_6thread17LinearCombinationISK_Li1EffLNS1N_9ScaleType4KindE0ELNS_15FloatRoundStyleE2ESK_EENS1_15EpilogueDefaultEEEEEvvEEEEvNT_6ParamsE,(.L_x_164 - _ZN7cutlass13device_kernelINS_4gemm6kernel13GemmUniversalIN4cute5tupleIJiiiiEEENS1_10collective13CollectiveMmaINS1_34MainloopSm90TmaGmmaWarpSpecializedILi18ENS5_IJNS4_1CILi1EEENSA_ILi4EEESB_EEENS1_35KernelTmaWarpSpecializedCooperativeEEENS5_IJNSA_ILi128EEENSA_ILi64EEENSA_ILi32EEEEEENS_10bfloat16_tENS5_IJlSB_lEEESK_SL_NS4_8TiledMMAINS4_8MMA_AtomIJNS4_4SM904GMMA27MMA_64x64x16_F32BF16BF16_SSILNSP_5MajorE0ELSR_0ELNSP_7ScaleInE1ELSS_1EEEEEENS4_6LayoutINS5_IJNSA_ILi2EEESB_SB_EEENS5_IJSB_NSA_ILi0EEESY_EEEEENS5_IJNS4_10UnderscoreES11_S11_EEEEENS4_23SM90_TMA_LOAD_MULTICASTENS4_14ComposedLayoutINS4_7SwizzleILi2ELi4ELi3EEENS4_18smem_ptr_flag_bitsILi16EEENSV_INS5_IJNSA_ILi8EEESI_EEENS5_IJSI_SB_EEEEEEEvNS4_8identityENS4_13SM90_TMA_LOADES1E_vS1F_EENS_8epilogue10collective6detail29Sm90TmaWarpSpecializedAdapterINS1J_15DefaultEpilogueISK_SL_SL_NS1I_6thread17LinearCombinationISK_Li1EffLNS1N_9ScaleType4KindE0ELNS_15FloatRoundStyleE2ESK_EENS1_15EpilogueDefaultEEEEEvvEEEEvNT_6ParamsE)
        .other          _ZN7cutlass13device_kernelINS_4gemm6kernel13GemmUniversalIN4cute5tupleIJiiiiEEENS1_10collective13CollectiveMmaINS1_34MainloopSm90TmaGmmaWarpSpecializedILi18ENS5_IJNS4_1CILi1EEENSA_ILi4EEESB_EEENS1_35KernelTmaWarpSpecializedCooperativeEEENS5_IJNSA_ILi128EEENSA_ILi64EEENSA_ILi32EEEEEENS_10bfloat16_tENS5_IJlSB_lEEESK_SL_NS4_8TiledMMAINS4_8MMA_AtomIJNS4_4SM904GMMA27MMA_64x64x16_F32BF16BF16_SSILNSP_5MajorE0ELSR_0ELNSP_7ScaleInE1ELSS_1EEEEEENS4_6LayoutINS5_IJNSA_ILi2EEESB_SB_EEENS5_IJSB_NSA_ILi0EEESY_EEEEENS5_IJNS4_10UnderscoreES11_S11_EEEEENS4_23SM90_TMA_LOAD_MULTICASTENS4_14ComposedLayoutINS4_7SwizzleILi2ELi4ELi3EEENS4_18smem_ptr_flag_bitsILi16EEENSV_INS5_IJNSA_ILi8EEESI_EEENS5_IJSI_SB_EEEEEEEvNS4_8identityENS4_13SM90_TMA_LOADES1E_vS1F_EENS_8epilogue10collective6detail29Sm90TmaWarpSpecializedAdapterINS1J_15DefaultEpilogueISK_SL_SL_NS1I_6thread17LinearCombinationISK_Li1EffLNS1N_9ScaleType4KindE0ELNS_15FloatRoundStyleE2ESK_EENS1_15EpilogueDefaultEEEEEvvEEEEvNT_6ParamsE,@"STO_CUDA_ENTRY STV_DEFAULT"
_ZN7cutlass13device_kernelINS_4gemm6kernel13GemmUniversalIN4cute5tupleIJiiiiEEENS1_10collective13CollectiveMmaINS1_34MainloopSm90TmaGmmaWarpSpecializedILi18ENS5_IJNS4_1CILi1EEENSA_ILi4EEESB_EEENS1_35KernelTmaWarpSpecializedCooperativeEEENS5_IJNSA_ILi128EEENSA_ILi64EEENSA_ILi32EEEEEENS_10bfloat16_tENS5_IJlSB_lEEESK_SL_NS4_8TiledMMAINS4_8MMA_AtomIJNS4_4SM904GMMA27MMA_64x64x16_F32BF16BF16_SSILNSP_5MajorE0ELSR_0ELNSP_7ScaleInE1ELSS_1EEEEEENS4_6LayoutINS5_IJNSA_ILi2EEESB_SB_EEENS5_IJSB_NSA_ILi0EEESY_EEEEENS5_IJNS4_10UnderscoreES11_S11_EEEEENS4_23SM90_TMA_LOAD_MULTICASTENS4_14ComposedLayoutINS4_7SwizzleILi2ELi4ELi3EEENS4_18smem_ptr_flag_bitsILi16EEENSV_INS5_IJNSA_ILi8EEESI_EEENS5_IJSI_SB_EEEEEEEvNS4_8identityENS4_13SM90_TMA_LOADES1E_vS1F_EENS_8epilogue10collective6detail29Sm90TmaWarpSpecializedAdapterINS1J_15DefaultEpilogueISK_SL_SL_NS1I_6thread17LinearCombinationISK_Li1EffLNS1N_9ScaleType4KindE0ELNS_15FloatRoundStyleE2ESK_EENS1_15EpilogueDefaultEEEEEvvEEEEvNT_6ParamsE:
[----:B------:R-:W0:Y:S01]  /*0000*/  LDC R1, c[0x0][0x28] ;  /* 0x00000a00ff017b82 */ /* 0x000e220000000800 */
[----:B------:R-:W1:Y:S01]  /*0010*/  S2R R18, SR_TID.X ;  /* 0x0000000000127919 */ /* 0x000e620000002100 */
[----:B------:R-:W-:Y:S01]  /*0020*/  ELECT P0, URZ, PT ;  /* 0x00000000003f782f */ /* 0x000fe20003800000 */
[----:B------:R-:W-:Y:S01]  /*0030*/  BSSY B0, `(.L_x_0) ;  /* 0x000000f000007945 */ /* 0x000fe20003800000 */
[--C-:B-1----:R-:W-:Y:S02]  /*0040*/  SHF.R.U32.HI R0, RZ, 0x5, R18.reuse ;  /* 0x00000005ff007819 */ /* 0x102fe40000011612 */
[----:B------:R-:W-:-:S03]  /*0050*/  SHF.R.U32.HI R3, RZ, 0x7, R18 ;  /* 0x00000007ff037819 */ /* 0x000fc60000011612 */
[----:B------:R-:W1:Y:S04]  /*0060*/  SHFL.IDX PT, R2, R0, RZ, 0x1f ;  /* 0x00001fff00027589 */ /* 0x000e6800000e0000 */
[----:B------:R2:W3:Y:S01]  /*0070*/  SHFL.IDX PT, R5, R3, RZ, 0x1f ;  /* 0x00001fff03057589 */ /* 0x0004e200000e0000 */
[----:B-1----:R-:W-:-:S13]  /*0080*/  ISETP.NE.OR P0, PT, R2, RZ, !P0 ;  /* 0x000000ff0200720c */ /* 0x002fda0004705670 */
[----:B0-23--:R-:W-:Y:S05]  /*0090*/  @P0 BRA `(.L_x_1) ;  /* 0x0000000000200947 */ /* 0x00dfea0003800000 */
[----:B------:R-:W-:Y:S02]  /*00a0*/  ULDC.64 UR4, c[0x0][0x198] ;  /* 0x0000660000047ab9 */ /* 0x000fe40000000a00 */
[----:B------:R-:W-:Y:S02]  /*00b0*/  UIADD3 UR6, UP0, UR4, 0xf0, URZ ;  /* 0x000000f004067890 */ /* 0x000fe4000ff1e03f */
[----:B------:R-:W-:Y:S02]  /*00c0*/  UIADD3 UR4, UP1, UR4, 0x1f0, URZ ;  /* 0x000001f004047890 */ /* 0x000fe4000ff3e03f */
[----:B------:R-:W-:Y:S02]  /*00d0*/  UIADD3.X UR7, URZ, UR5, URZ, UP0, !UPT ;  /* 0x000000053f077290 */ /* 0x000fe400087fe43f */
[----:B------:R-:W-:-:S07]  /*00e0*/  UIADD3.X UR5, URZ, UR5, URZ, UP1, !UPT ;  /* 0x000000053f057290 */ /* 0x000fce0008ffe43f */
[----:B------:R0:W-:Y:S02]  /*00f0*/  UTMACCTL.PF [UR6] ;  /* 0x00000000060079b9 */ /* 0x0001e40008040000 */
[----:B------:R0:W-:Y:S02]  /*0100*/  UTMACCTL.PF [UR4] ;  /* 0x00000000040079b9 */ /* 0x0001e40008040000 */
[----:B0-----:R-:W-:Y:S01]  /*0110*/  NOP ;  /* 0x0000000000007918 */ /* 0x001fe20000000000 */
.L_x_1:
[----:B------:R-:W-:Y:S05]  /*0120*/  BSYNC B0 ;  /* 0x0000000000007941 */ /* 0x000fea0003800000 */
.L_x_0:
[----:B------:R-:W0:Y:S02]  /*0130*/  SHFL.IDX PT, R3, R0, RZ, 0x1f ;  /* 0x00001fff00037589 */ /* 0x000e2400000e0000 */
[----:B0-----:R-:W-:-:S13]  /*0140*/  ISETP.NE.AND P0, PT, R3, RZ, PT ;  /* 0x000000ff0300720c */ /* 0x001fda0003f05270 */
[----:B------:R-:W-:Y:S05]  /*0150*/  @P0 BRA `(.L_x_2) ;  /* 0x0000000000d40947 */ /* 0x000fea0003800000 */
[----:B------:R-:W-:Y:S01]  /*0160*/  ELECT P0, URZ, PT ;  /* 0x00000000003f782f */ /* 0x000fe20003800000 */
[----:B------:R-:W-:-:S12]  /*0170*/  BSSY B0, `(.L_x_2) ;  /* 0x0000033000007945 */ /* 0x000fd80003800000 */
[----:B------:R-:W-:Y:S05]  /*0180*/  @!P0 BRA `(.L_x_3) ;  /* 0x0000000000c48947 */ /* 0x000fea0003800000 */
[----:B------:R-:W0:Y:S01]  /*0190*/  S2UR UR8, SR_CgaCtaId ;  /* 0x00000000000879c3 */ /* 0x000e220000008800 */
[----:B------:R-:W-:Y:S01]  /*01a0*/  UMOV UR4, 0x400 ;  /* 0x0000040000047882 */ /* 0x000fe20000000000 */
[----:B------:R-:W-:Y:S01]  /*01b0*/  UMOV UR5, 0x1 ;  /* 0x0000000100057882 */ /* 0x000fe20000000000 */
[----:B------:R-:W-:Y:S02]  /*01c0*/  UMOV UR6, 0x8 ;  /* 0x0000000800067882 */ /* 0x000fe40000000000 */
[----:B------:R-:W-:-:S04]  /*01d0*/  UIADD3 UR6, -UR6, 0x100000, URZ ;  /* 0x0010000006067890 */ /* 0x000fc8000fffe13f */
[----:B------:R-:W-:Y:S02]  /*01e0*/  USHF.L.U32 UR7, UR6, 0xb, URZ ;  /* 0x0000000b06077899 */ /* 0x000fe4000800063f */
[----:B------:R-:W-:Y:S02]  /*01f0*/  USHF.L.U32 UR6, UR6, 0x1, URZ ;  /* 0x0000000106067899 */ /* 0x000fe4000800063f */
[----:B0-----:R-:W-:Y:S02]  /*0200*/  ULEA UR8, UR8, UR4, 0x18 ;  /* 0x0000000408087291 */ /* 0x001fe4000f8ec03f */
[----:B------:R-:W-:-:S04]  /*0210*/  UIADD3 UR4, -UR5, 0x100000, URZ ;  /* 0x0010000005047890 */ /* 0x000fc8000fffe13f */
[----:B------:R-:W-:Y:S02]  /*0220*/  USHF.L.U32 UR5, UR4, 0xb, URZ ;  /* 0x0000000b04057899 */ /* 0x000fe4000800063f */
[----:B------:R-:W-:Y:S01]  /*0230*/  USHF.L.U32 UR4, UR4, 0x1, URZ ;  /* 0x0000000104047899 */ /* 0x000fe2000800063f */
[----:B------:R-:W0:Y:S11]  /*0240*/  FENCE.VIEW.ASYNC.S ;  /* 0x00000000000073c6 */ /* 0x000e360000000000 */
[----:B0-----:R0:W1:Y:S01]  /*0250*/  SYNCS.EXCH.64 URZ, [UR8], UR4 ;  /* 0x00000004083f75b2 */ /* 0x0010620008000100 */
[----:B------:R0:W2:Y:S01]  /*0260*/  SYNCS.EXCH.64 URZ, [UR8+0x90], UR6 ;  /* 0x00009006083f75b2 */ /* 0x0000a20008000100 */
[----:B------:R0:W3:Y:S01]  /*0270*/  SYNCS.EXCH.64 URZ, [UR8+0x8], UR4 ;  /* 0x00000804083f75b2 */ /* 0x0000e20008000100 */
[----:B------:R0:W4:Y:S01]  /*0280*/  SYNCS.EXCH.64 URZ, [UR8+0x98], UR6 ;  /* 0x00009806083f75b2 */ /* 0x0001220008000100 */
[----:B------:R0:W0:Y:S01]  /*0290*/  SYNCS.EXCH.64 URZ, [UR8+0x10], UR4 ;  /* 0x00001004083f75b2 */ /* 0x0000220008000100 */
        /* <DEDUP_REMOVED lines=31> */
[----:B-1234-:R-:W-:Y:S01]  /*0490*/  NOP ;  /* 0x0000000000007918 */ /* 0x01efe20000000000 */
.L_x_3:
[----:B0-----:R-:W-:Y:S05]  /*04a0*/  BSYNC B0 ;  /* 0x0000000000007941 */ /* 0x001fea0003800000 */
.L_x_2:
[----:B------:R-:W0:Y:S01]  /*04b0*/  SHFL.IDX PT, R0, R0, RZ, 0x1f ;  /* 0x00001fff00007589 */ /* 0x000e2200000e0000 */
[----:B------:R-:W-:Y:S01]  /*04c0*/  SHF.R.S32.HI R7, RZ, 0x1f, R18 ;  /* 0x0000001fff077819 */ /* 0x000fe20000011412 */
[----:B------:R-:W1:Y:S01]  /*04d0*/  S2UR UR8, SR_CTAID.X ;  /* 0x00000000000879c3 */ /* 0x000e620000002500 */
[----:B------:R-:W-:Y:S01]  /*04e0*/  ELECT P0, URZ, PT ;  /* 0x00000000003f782f */ /* 0x000fe20003800000 */
[----:B------:R-:W2:Y:S01]  /*04f0*/  S2R R4, SR_CTAID.Y ;  /* 0x0000000000047919 */ /* 0x000ea20000002600 */
[----:B------:R-:W-:Y:S01]  /*0500*/  LEA.HI R7, R7, R18, RZ, 0x7 ;  /* 0x0000001207077211 */ /* 0x000fe200078f38ff */
[----:B------:R-:W-:Y:S01]  /*0510*/  ULDC UR4, c[0x0][0x154] ;  /* 0x0000550000047ab9 */ /* 0x000fe20000000800 */
[----:B------:R-:W-:Y:S01]  /*0520*/  SHF.R.S32.HI R8, RZ, 0x1f, R3 ;  /* 0x0000001fff087819 */ /* 0x000fe20000011403 */
[----:B------:R-:W-:Y:S01]  /*0530*/  NOP ;  /* 0x0000000000007918 */ /* 0x000fe20000000000 */
[----:B------:R-:W-:Y:S01]  /*0540*/  LOP3.LUT R7, R7, 0xffffff80, RZ, 0xc0, !PT ;  /* 0xffffff8007077812 */ /* 0x000fe200078ec0ff */
[----:B------:R-:W3:Y:S01]  /*0550*/  LDC R12, c[0x0][0x140] ;  /* 0x00005000ff0c7b82 */ /* 0x000ee20000000800 */
[----:B------:R-:W-:Y:S01]  /*0560*/  LEA.HI R8, R8, R3, RZ, 0x2 ;  /* 0x0000000308087211 */ /* 0x000fe200078f10ff */
[----:B------:R-:W-:-:S02]  /*0570*/  NOP ;  /* 0x0000000000007918 */ /* 0x000fc40000000000 */
[----:B------:R-:W-:Y:S01]  /*0580*/  IMAD.IADD R6, R18, 0x1, -R7 ;  /* 0x0000000112067824 */ /* 0x000fe200078e0a07 */
[----:B------:R-:W-:-:S03]  /*0590*/  LOP3.LUT R8, R8, 0x3ffffffc, RZ, 0xc0, !PT ;  /* 0x3ffffffc08087812 */ /* 0x000fc600078ec0ff */
[----:B------:R-:W4:Y:S01]  /*05a0*/  LDC R10, c[0x0][0x144] ;  /* 0x00005100ff0a7b82 */ /* 0x000f220000000800 */
[----:B------:R-:W-:Y:S02]  /*05b0*/  SHF.R.S32.HI R7, RZ, 0x1f, R6 ;  /* 0x0000001fff077819 */ /* 0x000fe40000011406 */
[----:B------:R-:W-:Y:S02]  /*05c0*/  LOP3.LUT P2, RZ, R6, 0x7, RZ, 0xc0, !PT ;  /* 0x0000000706ff7812 */ /* 0x000fe4000784c0ff */
[----:B------:R-:W-:Y:S01]  /*05d0*/  LEA.HI R7, R7, R6, RZ, 0x3 ;  /* 0x0000000607077211 */ /* 0x000fe200078f18ff */
[----:B------:R-:W-:Y:S01]  /*05e0*/  VIADD R6, R5, 0xffffffff ;  /* 0xffffffff05067836 */ /* 0x000fe20000000000 */
[----:B0-----:R-:W-:Y:S02]  /*05f0*/  ISETP.NE.OR P0, PT, R0, RZ, !P0 ;  /* 0x000000ff0000720c */ /* 0x001fe40004705670 */
[--C-:B------:R-:W-:Y:S02]  /*0600*/  SHF.R.S32.HI R0, RZ, 0x3, R7.reuse ;  /* 0x00000003ff007819 */ /* 0x100fe40000011407 */
[----:B------:R-:W-:-:S02]  /*0610*/  SHF.R.S32.HI R7, RZ, 0x1f, R7 ;  /* 0x0000001fff077819 */ /* 0x000fc40000011407 */
[----:B------:R-:W-:Y:S02]  /*0620*/  ISETP.GE.U32.AND P5, PT, R6, 0x2, PT ;  /* 0x000000020600780c */ /* 0x000fe40003fa6070 */
[----:B------:R-:W-:Y:S02]  /*0630*/  LEA.HI R7, R7, R0, RZ, 0x2 ;  /* 0x0000000007077211 */ /* 0x000fe400078f10ff */
[----:B---3--:R-:W-:Y:S02]  /*0640*/  ISETP.EQ.U32.AND P3, PT, R12, 0x1, PT ;  /* 0x000000010c00780c */ /* 0x008fe40003f62070 */
[----:B--2---:R-:W-:Y:S01]  /*0650*/  I2FP.F32.U32 R9, R4 ;  /* 0x0000000400097245 */ /* 0x004fe20000201000 */
[----:B------:R-:W-:Y:S01]  /*0660*/  VOTEU.ALL UP0, P0 ;  /* 0x00000000003f7886 */ /* 0x000fe20000000000 */
[----:B------:R-:W-:Y:S01]  /*0670*/  LOP3.LUT R7, R7, 0xfffffffc, RZ, 0xc0, !PT ;  /* 0xfffffffc07077812 */ /* 0x000fe200078ec0ff */
[----:B------:R-:W-:Y:S02]  /*0680*/  VOTEU.ALL UP1, P0 ;  /* 0x00000000003f7886 */ /* 0x000fe40000020000 */
[----:B------:R-:W-:Y:S01]  /*0690*/  FMUL R11, R9, UR4 ;  /* 0x00000004090b7c20 */ /* 0x000fe20008400000 */
[----:B------:R-:W-:Y:S01]  /*06a0*/  IMAD.IADD R9, R3, 0x1, -R8 ;  /* 0x0000000103097824 */ /* 0x000fe200078e0a08 */
[----:B-1----:R-:W-:Y:S01]  /*06b0*/  I2FP.F32.U32 R8, UR8 ;  /* 0x0000000800087c45 */ /* 0x002fe20008201000 */
[----:B------:R-:W-:Y:S01]  /*06c0*/  IMAD.IADD R0, R0, 0x1, -R7 ;  /* 0x0000000100007824 */ /* 0x000fe200078e0a07 */
[----:B------:R-:W0:Y:S01]  /*06d0*/  @!UP0 S2UR UR7, SR_CgaCtaId ;  /* 0x00000000000789c3 */ /* 0x000e220000008800 */
[----:B------:R-:W-:Y:S01]  /*06e0*/  ULDC UR4, c[0x0][0x150] ;  /* 0x0000540000047ab9 */ /* 0x000fe20000000800 */
[----:B------:R-:W1:Y:S01]  /*06f0*/  F2I.U32.TRUNC.NTZ R11, R11 ;  /* 0x0000000b000b7305 */ /* 0x000e62000020f000 */
[----:B------:R-:W-:Y:S01]  /*0700*/  FMUL R8, R8, UR4 ;  /* 0x0000000408087c20 */ /* 0x000fe20008400000 */
[----:B------:R-:W-:Y:S01]  /*0710*/  SHF.R.S32.HI R3, RZ, 0x1f, R2 ;  /* 0x0000001fff037819 */ /* 0x000fe20000011402 */
[----:B------:R-:W-:Y:S01]  /*0720*/  IMAD R9, R9, 0x4, R0 ;  /* 0x0000000409097824 */ /* 0x000fe200078e0200 */
[----:B------:R-:W-:Y:S01]  /*0730*/  UMOV UR4, 0x20 ;  /* 0x0000002000047882 */ /* 0x000fe20000000000 */
[----:B------:R-:W-:Y:S01]  /*0740*/  @!UP0 UMOV UR6, 0x400 ;  /* 0x0000040000068882 */ /* 0x000fe20000000000 */
[----:B------:R-:W2:Y:S01]  /*0750*/  LDC R7, c[0x0][0x148] ;  /* 0x00005200ff077b82 */ /* 0x000ea20000000800 */
[----:B------:R-:W-:Y:S01]  /*0760*/  LEA.HI R3, R3, R2, RZ, 0x2 ;  /* 0x0000000203037211 */ /* 0x000fe200078f10ff */
[----:B------:R-:W3:Y:S01]  /*0770*/  F2I.U32.TRUNC.NTZ R8, R8 ;  /* 0x0000000800087305 */ /* 0x000ee2000020f000 */
[----:B------:R-:W-:Y:S01]  /*0780*/  IMAD.SHL.U32 R22, R9, 0x4, RZ ;  /* 0x0000000409167824 */ /* 0x000fe200078e00ff */
[----:B------:R-:W-:-:S04]  /*0790*/  @!UP0 UIADD3 UR4, -UR4, 0x100000, URZ ;  /* 0x0010000004048890 */ /* 0x000fc8000fffe13f */
[----:B------:R-:W-:Y:S02]  /*07a0*/  @!UP0 USHF.L.U32 UR5, UR4, 0xb, URZ ;  /* 0x0000000b04058899 */ /* 0x000fe4000800063f */
[----:B------:R-:W-:Y:S01]  /*07b0*/  @!UP0 USHF.L.U32 UR4, UR4, 0x1, URZ ;  /* 0x0000000104048899 */ /* 0x000fe2000800063f */
[----:B------:R-:W-:Y:S02]  /*07c0*/  LOP3.LUT R3, R3, 0xfffffffc, RZ, 0xc0, !PT ;  /* 0xfffffffc03037812 */ /* 0x000fe400078ec0ff */
[----:B------:R-:W-:Y:S01]  /*07d0*/  LOP3.LUT R22, R9, 0xc, R22, 0x78, !PT ;  /* 0x0000000c09167812 */ /* 0x000fe200078e7816 */
[----:B-1----:R-:W-:Y:S02]  /*07e0*/  IMAD.MOV R21, RZ, RZ, -R11 ;  /* 0x000000ffff157224 */ /* 0x002fe400078e0a0b */
[----:B------:R-:W-:Y:S01]  /*07f0*/  IMAD.IADD R0, R2, 0x1, -R3 ;  /* 0x0000000102007824 */ /* 0x000fe200078e0a03 */
[----:B0-----:R-:W-:Y:S01]  /*0800*/  @!UP0 ULEA UR6, UR7, UR6, 0x18 ;  /* 0x0000000607068291 */ /* 0x001fe2000f8ec03f */
[----:B---3--:R-:W-:-:S03]  /*0810*/  IMAD.MOV R3, RZ, RZ, -R8 ;  /* 0x000000ffff037224 */ /* 0x008fc600078e0a08 */
[----:B------:R-:W-:Y:S01]  /*0820*/  ISETP.NE.AND P1, PT, R0, 0x3, PT ;  /* 0x000000030000780c */ /* 0x000fe20003f25270 */
[----:B------:R-:W-:Y:S01]  /*0830*/  VOTEU.ALL UP0, P0 ;  /* 0x00000000003f7886 */ /* 0x000fe20000000000 */
[----:B------:R-:W-:Y:S01]  /*0840*/  ISETP.LT.U32.AND P0, PT, R22, 0x4, !P2 ;  /* 0x000000041600780c */ /* 0x000fe20005701070 */
[----:B----4-:R-:W-:Y:S01]  /*0850*/  IMAD R3, R10, R3, UR8 ;  /* 0x000000080a037e24 */ /* 0x010fe2000f8e0203 */
[----:B------:R-:W-:Y:S01]  /*0860*/  ISETP.EQ.OR P1, PT, R0, RZ, !P1 ;  /* 0x000000ff0000720c */ /* 0x000fe20004f22670 */
[----:B--2---:R-:W-:Y:S01]  /*0870*/  IMAD R9, R7, R21, R4 ;  /* 0x0000001507097224 */ /* 0x004fe200078e0204 */
[C---:B------:R-:W-:Y:S02]  /*0880*/  ISETP.NE.AND P2, PT, R5.reuse, RZ, PT ;  /* 0x000000ff0500720c */ /* 0x040fe40003f45270 */
[----:B------:R-:W-:Y:S01]  /*0890*/  ISETP.EQ.AND P1, PT, R5, RZ, P1 ;  /* 0x000000ff0500720c */ /* 0x000fe20000f22270 */
[----:B------:R-:W0:Y:S02]  /*08a0*/  FENCE.VIEW.ASYNC.S ;  /* 0x00000000000073c6 */ /* 0x000e240000000000 */
[----:B0-----:R0:W1:Y:S01]  /*08b0*/  @!UP0 SYNCS.EXCH.64 URZ, [UR6+0x130], UR4 ;  /* 0x00013004063f85b2 */ /* 0x0010620008000100 */
[----:B------:R-:W-:-:S02]  /*08c0*/  ISETP.NE.AND P4, PT, R9, R22, PT ;  /* 0x000000160900720c */ /* 0x000fc40003f85270 */
[----:B------:R-:W-:Y:S02]  /*08d0*/  SEL R19, RZ, 0x1, !P1 ;  /* 0x00000001ff137807 */ /* 0x000fe40004800000 */
[----:B------:R-:W-:Y:S02]  /*08e0*/  ISETP.EQ.OR P4, PT, R3, RZ, !P4 ;  /* 0x000000ff0300720c */ /* 0x000fe40006782670 */
[----:B------:R-:W-:Y:S02]  /*08f0*/  SEL R19, R19, 0x2, P5 ;  /* 0x0000000213137807 */ /* 0x000fe40002800000 */
[----:B------:R-:W-:-:S04]  /*0900*/  PLOP3.LUT P0, PT, P0, P4, PT, 0x80, 0x0 ;  /* 0x000000000000781c */ /* 0x000fc80000709070 */
[----:B------:R-:W-:Y:S01]  /*0910*/  P2R R58, PR, RZ, 0x1 ;  /* 0x00000001ff3a7803 */ /* 0x000fe20000000000 */
[----:B------:R0:W2:Y:S01]  /*0920*/  @!UP1 SYNCS.EXCH.64 URZ, [UR6+0x138], UR4 ;  /* 0x00013804063f95b2 */ /* 0x0000a20008000100 */
[----:B------:R-:W-:Y:S01]  /*0930*/  NOP ;  /* 0x0000000000007918 */ /* 0x000fe20000000000 */
[----:B------:R-:W-:Y:S06]  /*0940*/  @!P3 BRA `(.L_x_4) ;  /* 0x000000000008b947 */ /* 0x000fec0003800000 */
[----:B-12---:R-:W-:Y:S01]  /*0950*/  UCGABAR_ARV ;  /* 0x00000000000079c7 */ /* 0x006fe20008000000 */
[----:B------:R-:W-:Y:S05]  /*0960*/  BRA `(.L_x_5) ;  /* 0x0000000000047947 */ /* 0x000fea0003800000 */
.L_x_4:
[----:B-12---:R-:W-:Y:S01]  /*0970*/  NOP ;  /* 0x0000000000007918 */ /* 0x006fe20000000000 */
.L_x_5:
[----:B------:R-:W1:Y:S01]  /*0980*/  LDC R2, c[0x0][0x65c] ;  /* 0x00019700ff027b82 */ /* 0x000e620000000800 */
[----:B------:R-:W-:Y:S02]  /*0990*/  IMAD.U32 R8, RZ, RZ, UR8 ;  /* 0x00000008ff087e24 */ /* 0x000fe4000f8e00ff */
[----:B------:R-:W-:Y:S01]  /*09a0*/  IMAD.MOV.U32 R9, RZ, RZ, RZ ;  /* 0x000000ffff097224 */ /* 0x000fe200078e00ff */
[----:B-1----:R-:W-:-:S04]  /*09b0*/  ISETP.NE.AND P1, PT, R2, 0x1, PT ;  /* 0x000000010200780c */ /* 0x002fc80003f25270 */
[----:B------:R-:W-:-:S09]  /*09c0*/  P2R R5, PR, RZ, 0x2 ;  /* 0x00000002ff057803 */ /* 0x000fd20000000000 */
[----:B------:R-:W1:Y:S01]  /*09d0*/  @P1 LDC R17, c[0x0][0x10] ;  /* 0x00000400ff111b82 */ /* 0x000e620000000800 */
[----:B------:R-:W-:Y:S02]  /*09e0*/  @P1 IMAD.MOV.U32 R5, RZ, RZ, RZ ;  /* 0x000000ffff051224 */ /* 0x000fe400078e00ff */
[----:B------:R-:W-:-:S05]  /*09f0*/  @P1 IMAD.MOV.U32 R13, RZ, RZ, RZ ;  /* 0x000000ffff0d1224 */ /* 0x000fca00078e00ff */
[----:B------:R-:W2:Y:S01]  /*0a00*/  @!P1 LDC R11, c[0x0][0xc] ;  /* 0x00000300ff0b9b82 */ /* 0x000ea20000000800 */
[----:B-1----:R-:W-:-:S04]  /*0a10*/  @P1 IMAD.WIDE.U32 R16, R17, UR8, R4 ;  /* 0x0000000811101c25 */ /* 0x002fc8000f8e0004 */
[----:B------:R-:W-:Y:S02]  /*0a20*/  @P1 IMAD.IADD R17, R17, 0x1, R13 ;  /* 0x0000000111111824 */ /* 0x000fe400078e020d */
[----:B--2---:R-:W-:-:S04]  /*0a30*/  @!P1 IMAD.WIDE.U32 R8, R4, R11, R8 ;  /* 0x0000000b04089225 */ /* 0x004fc800078e0008 */
[----:B------:R-:W-:Y:S02]  /*0a40*/  @!P1 IMAD.MOV.U32 R16, RZ, RZ, R8 ;  /* 0x000000ffff109224 */ /* 0x000fe400078e0008 */
[----:B------:R-:W-:Y:S01]  /*0a50*/  @!P1 IMAD.MOV.U32 R17, RZ, RZ, R9 ;  /* 0x000000ffff119224 */ /* 0x000fe200078e0009 */
[----:B------:R-:W-:Y:S06]  /*0a60*/  @!P3 BRA `(.L_x_6) ;  /* 0x00000000000cb947 */ /* 0x000fec0003800000 */
[----:B------:R-:W-:Y:S01]  /*0a70*/  UCGABAR_WAIT ;  /* 0x0000000000007dc7 */ /* 0x000fe20008000000 */
[----:B------:R-:W-:Y:S01]  /*0a80*/  CCTL.IVALL ;  /* 0x00000000ff00798f */ /* 0x000fe20002000000 */
[----:B------:R-:W-:Y:S05]  /*0a90*/  BRA `(.L_x_7) ;  /* 0x0000000000047947 */ /* 0x000fea0003800000 */
.L_x_6:
[----:B------:R-:W-:Y:S06]  /*0aa0*/  BAR.SYNC.DEFER_BLOCKING 0x0 ;  /* 0x0000000000007b1d */ /* 0x000fec0000010000 */
.L_x_7:
[----:B------:R-:W-:Y:S05]  /*0ab0*/  @!P2 BRA `(.L_x_8) ;  /* 0x0000003c0084a947 */ /* 0x000fea0003800000 */
[----:B------:R-:W-:-:S13]  /*0ac0*/  ISETP.GT.U32.AND P0, PT, R6, 0x1, PT ;  /* 0x000000010600780c */ /* 0x000fda0003f04070 */
[----:B0-----:R-:W-:Y:S05]  /*0ad0*/  @P0 EXIT ;  /* 0x000000000000094d */ /* 0x001fea0003800000 */
[----:B------:R-:W-:Y:S01]  /*0ae0*/  ULDC.64 UR4, c[0x0][0x650] ;  /* 0x0001940000047ab9 */ /* 0x000fe20000000a00 */
[----:B------:R-:W-:Y:S01]  /*0af0*/  PRMT R0, RZ, 0x7610, R0 ;  /* 0x00007610ff007816 */ /* 0x000fe20000000000 */
[----:B------:R-:W-:Y:S01]  /*0b00*/  IMAD.MOV.U32 R60, RZ, RZ, -0x1 ;  /* 0xffffffffff3c7424 */ /* 0x000fe200078e00ff */
[----:B------:R-:W-:Y:S01]  /*0b10*/  ISETP.GE.U32.AND P0, PT, R16, UR4, PT ;  /* 0x0000000410007c0c */ /* 0x000fe2000bf06070 */
[----:B------:R-:W-:Y:S02]  /*0b20*/  IMAD.MOV.U32 R61, RZ, RZ, -0x1 ;  /* 0xffffffffff3d7424 */ /* 0x000fe400078e00ff */
[----:B------:R-:W-:Y:S01]  /*0b30*/  IMAD.MOV.U32 R57, RZ, RZ, -0x1 ;  /* 0xffffffffff397424 */ /* 0x000fe200078e00ff */
[----:B------:R-:W-:-:S13]  /*0b40*/  ISETP.GE.U32.AND.EX P0, PT, R17, UR5, PT, P0 ;  /* 0x0000000511007c0c */ /* 0x000fda000bf06100 */
[----:B------:R-:W-:Y:S05]  /*0b50*/  @P0 BRA `(.L_x_9) ;  /* 0x0000000400280947 */ /* 0x000fea0003800000 */
[----:B------:R-:W0:Y:S01]  /*0b60*/  LDC.64 R24, c[0x0][0x628] ;  /* 0x00018a00ff187b82 */ /* 0x000e220000000a00 */
[----:B------:R-:W-:Y:S02]  /*0b70*/  IMAD.MOV.U32 R8, RZ, RZ, R16 ;  /* 0x000000ffff087224 */ /* 0x000fe400078e0010 */
[----:B------:R-:W-:-:S05]  /*0b80*/  IMAD.MOV.U32 R9, RZ, RZ, R17 ;  /* 0x000000ffff097224 */ /* 0x000fca00078e0011 */
[----:B------:R-:W1:Y:S08]  /*0b90*/  LDC R0, c[0x0][0x630] ;  /* 0x00018c00ff007b82 */ /* 0x000e700000000800 */
[----:B------:R-:W2:Y:S01]  /*0ba0*/  LDC.64 R26, c[0x0][0x620] ;  /* 0x00018800ff1a7b82 */ /* 0x000ea20000000a00 */
[----:B0-----:R-:W-:-:S04]  /*0bb0*/  ISETP.NE.U32.AND P0, PT, R24, RZ, PT ;  /* 0x000000ff1800720c */ /* 0x001fc80003f05070 */
[----:B------:R-:W-:-:S13]  /*0bc0*/  ISETP.NE.AND.EX P0, PT, R25, RZ, PT, P0 ;  /* 0x000000ff1900720c */ /* 0x000fda0003f05300 */
[----:B-12---:R-:W-:Y:S05]  /*0bd0*/  @!P0 BRA `(.L_x_10) ;  /* 0x0000000000288947 */ /* 0x006fea0003800000 */
[----:B------:R-:W0:Y:S02]  /*0be0*/  LDC R13, c[0x0][0x634] ;  /* 0x00018d00ff0d7b82 */ /* 0x000e240000000800 */
[----:B0-----:R-:W-:-:S05]  /*0bf0*/  IADD3 R13, P0, R16, R13, RZ ;  /* 0x0000000d100d7210 */ /* 0x001fca0007f1e0ff */
[----:B------:R-:W-:-:S04]  /*0c00*/  IMAD.X R15, RZ, RZ, R17, P0 ;  /* 0x000000ffff0f7224 */ /* 0x000fc800000e0611 */
[----:B------:R-:W-:-:S04]  /*0c10*/  IMAD.WIDE.U32 R8, R15, R24, RZ ;  /* 0x000000180f087225 */ /* 0x000fc800078e00ff */
[----:B------:R-:W-:-:S04]  /*0c20*/  IMAD.WIDE.U32 R10, P0, R13, R25, R8 ;  /* 0x000000190d0a7225 */ /* 0x000fc80007800008 */
[----:B------:R-:W-:-:S04]  /*0c30*/  IMAD.WIDE.U32 R8, R13, R24, RZ ;  /* 0x000000180d087225 */ /* 0x000fc800078e00ff */
[----:B------:R-:W-:Y:S01]  /*0c40*/  IMAD.X R13, RZ, RZ, RZ, P0 ;  /* 0x000000ffff0d7224 */ /* 0x000fe200000e06ff */
[----:B------:R-:W-:Y:S01]  /*0c50*/  IADD3 RZ, P0, R9, R10, RZ ;  /* 0x0000000a09ff7210 */ /* 0x000fe20007f1e0ff */
[----:B------:R-:W-:-:S04]  /*0c60*/  IMAD.MOV.U32 R12, RZ, RZ, R11 ;  /* 0x000000ffff0c7224 */ /* 0x000fc800078e000b */
[----:B------:R-:W-:-:S08]  /*0c70*/  IMAD.WIDE.U32.X R8, R15, R25, R12, P0 ;  /* 0x000000190f087225 */ /* 0x000fd000000e040c */
.L_x_10:
[----:B------:R-:W0:Y:S01]  /*0c80*/  LDC.64 R24, c[0x0][0x640] ;  /* 0x00019000ff187b82 */ /* 0x000e220000000a00 */
[-CC-:B------:R-:W-:Y:S01]  /*0c90*/  SHF.R.U64 R57, R8, R0.reuse, R9.reuse ;  /* 0x0000000008397219 */ /* 0x180fe20000001209 */
[----:B------:R-:W-:Y:S01]  /*0ca0*/  IMAD R28, R7, R21, R4 ;  /* 0x00000015071c7224 */ /* 0x000fe200078e0204 */
[----:B------:R-:W-:Y:S01]  /*0cb0*/  SHF.R.U32.HI R0, RZ, R0, R9 ;  /* 0x00000000ff007219 */ /* 0x000fe20000011609 */
[----:B------:R-:W-:Y:S01]  /*0cc0*/  IMAD.MOV.U32 R21, RZ, RZ, 0x1 ;  /* 0x00000001ff157424 */ /* 0x000fe200078e00ff */
[----:B------:R-:W-:-:S03]  /*0cd0*/  IADD3 R5, P0, RZ, -R57, RZ ;  /* 0x80000039ff057210 */ /* 0x000fc60007f1e0ff */
[----:B------:R-:W1:Y:S02]  /*0ce0*/  LDC R6, c[0x0][0x618] ;  /* 0x00018600ff067b82 */ /* 0x000e640000000800 */
[----:B------:R-:W-:-:S04]  /*0cf0*/  IMAD.X R9, RZ, RZ, ~R0, P0 ;  /* 0x000000ffff097224 */ /* 0x000fc800000e0e00 */
[-C--:B------:R-:W-:Y:S02]  /*0d00*/  IMAD R0, R9, R26.reuse, RZ ;  /* 0x0000001a09007224 */ /* 0x080fe400078e02ff */
[----:B------:R-:W2:Y:S01]  /*0d10*/  LDC R11, c[0x0][0x608] ;  /* 0x00018200ff0b7b82 */ /* 0x000ea20000000800 */
[----:B------:R-:W-:-:S04]  /*0d20*/  IMAD.WIDE.U32 R8, R5, R26, R16 ;  /* 0x0000001a05087225 */ /* 0x000fc800078e0010 */
[----:B------:R-:W-:-:S03]  /*0d30*/  IMAD R5, R5, R27, R0 ;  /* 0x0000001b05057224 */ /* 0x000fc600078e0200 */
[----:B------:R-:W3:Y:S01]  /*0d40*/  LDC R12, c[0x0][0x658] ;  /* 0x00019600ff0c7b82 */ /* 0x000ee20000000800 */
[----:B0-----:R-:W-:Y:S01]  /*0d50*/  ISETP.NE.U32.AND P0, PT, R24, RZ, PT ;  /* 0x000000ff1800720c */ /* 0x001fe20003f05070 */
[----:B------:R-:W-:Y:S02]  /*0d60*/  IMAD.IADD R5, R9, 0x1, R5 ;  /* 0x0000000109057824 */ /* 0x000fe400078e0205 */
[----:B------:R-:W-:Y:S01]  /*0d70*/  IMAD.MOV.U32 R9, RZ, RZ, -0x1 ;  /* 0xffffffffff097424 */ /* 0x000fe200078e00ff */
[----:B------:R-:W-:-:S03]  /*0d80*/  ISETP.NE.AND.EX P0, PT, R25, RZ, PT, P0 ;  /* 0x000000ff1900720c */ /* 0x000fc60003f05300 */
[----:B------:R-:W0:Y:S01]  /*0d90*/  LDC R15, c[0x0][0x600] ;  /* 0x00018000ff0f7b82 */ /* 0x000e220000000800 */
[-CC-:B-1----:R-:W-:Y:S02]  /*0da0*/  SHF.R.U64 R13, R8, R6.reuse, R5.reuse ;  /* 0x00000006080d7219 */ /* 0x182fe40000001205 */
[----:B------:R-:W-:-:S05]  /*0db0*/  SHF.R.U32.HI R0, RZ, R6, R5 ;  /* 0x00000006ff007219 */ /* 0x000fca0000011605 */
[----:B------:R-:W1:Y:S01]  /*0dc0*/  LDC R14, c[0x0][0x648] ;  /* 0x00019200ff0e7b82 */ /* 0x000e620000000800 */
[-CC-:B--2---:R-:W-:Y:S02]  /*0dd0*/  SHF.R.U64 R27, R13, R11.reuse, R0.reuse ;  /* 0x0000000b0d1b7219 */ /* 0x184fe40000001200 */
[----:B------:R-:W-:-:S05]  /*0de0*/  SHF.R.U32.HI R5, RZ, R11, R0 ;  /* 0x0000000bff057219 */ /* 0x000fca0000011600 */
[----:B------:R-:W2:Y:S01]  /*0df0*/  LDC R20, c[0x0][0x638] ;  /* 0x00018e00ff147b82 */ /* 0x000ea20000000800 */
[-CC-:B---3--:R-:W-:Y:S02]  /*0e00*/  SHF.R.U64 R26, R27, R12.reuse, R5.reuse ;  /* 0x0000000c1b1a7219 */ /* 0x188fe40000001205 */
[-C--:B------:R-:W-:Y:S02]  /*0e10*/  SHF.L.U32 R0, R9, R12.reuse, RZ ;  /* 0x0000000c09007219 */ /* 0x080fe400000006ff */
[----:B------:R-:W-:Y:S01]  /*0e20*/  SHF.R.U32.HI R5, RZ, R12, R5 ;  /* 0x0000000cff057219 */ /* 0x000fe20000011605 */
[----:B------:R-:W-:Y:S01]  /*0e30*/  IMAD.MOV.U32 R4, RZ, RZ, R26 ;  /* 0x000000ffff047224 */ /* 0x000fe200078e001a */
[----:B------:R-:W-:Y:S01]  /*0e40*/  LOP3.LUT R10, RZ, R0, RZ, 0x33, !PT ;  /* 0x00000000ff0a7212 */ /* 0x000fe200078e33ff */
[----:B------:R-:W3:Y:S01]  /*0e50*/  LDC R23, c[0x0][0x610] ;  /* 0x00018400ff177b82 */ /* 0x000ee20000000800 */
[----:B------:R-:W-:Y:S05]  /*0e60*/  @!P0 BRA `(.L_x_11) ;  /* 0x0000000000288947 */ /* 0x000fea0003800000 */
[----:B------:R-:W4:Y:S02]  /*0e70*/  LDC R9, c[0x0][0x64c] ;  /* 0x00019300ff097b82 */ /* 0x000f240000000800 */
[----:B----4-:R-:W-:-:S05]  /*0e80*/  IADD3 R9, P0, R26, R9, RZ ;  /* 0x000000091a097210 */ /* 0x010fca0007f1e0ff */
        /* <DEDUP_REMOVED lines=8> */
.L_x_11:
[----:B-1----:R-:W-:Y:S01]  /*0f10*/  SHF.R.U64 R4, R4, R14, R5 ;  /* 0x0000000e04047219 */ /* 0x002fe20000001205 */
[----:B0-----:R-:W-:Y:S01]  /*0f20*/  VIADD R6, R15, 0xffffffff ;  /* 0xffffffff0f067836 */ /* 0x001fe20000000000 */
[----:B------:R-:W-:Y:S02]  /*0f30*/  SHF.L.U32 R0, R21, R12, RZ ;  /* 0x0000000c15007219 */ /* 0x000fe400000006ff */
[----:B------:R-:W-:Y:S01]  /*0f40*/  LOP3.LUT R5, R27, R10, RZ, 0xc0, !PT ;  /* 0x0000000a1b057212 */ /* 0x000fe200078ec0ff */
[----:B------:R-:W-:Y:S01]  /*0f50*/  IMAD.MOV R7, RZ, RZ, -R4 ;  /* 0x000000ffff077224 */ /* 0x000fe200078e0a04 */
[----:B------:R-:W-:Y:S02]  /*0f60*/  SEL R3, R3, R28, !P1 ;  /* 0x0000001c03037207 */ /* 0x000fe40004800000 */
[----:B------:R-:W-:Y:S01]  /*0f70*/  LOP3.LUT R6, R13, R6, RZ, 0xc0, !PT ;  /* 0x000000060d067212 */ /* 0x000fe200078ec0ff */
[----:B------:R-:W-:Y:S02]  /*0f80*/  IMAD R4, R0, R4, R5 ;  /* 0x0000000400047224 */ /* 0x000fe400078e0205 */
[----:B--2---:R-:W-:-:S02]  /*0f90*/  IMAD R0, R7, R20, R26 ;  /* 0x0000001407007224 */ /* 0x004fc400078e021a */
[----:B---3--:R-:W-:Y:S02]  /*0fa0*/  IMAD R3, R4, R23, R3 ;  /* 0x0000001704037224 */ /* 0x008fe400078e0203 */
[----:B------:R-:W-:Y:S02]  /*0fb0*/  IMAD R60, R0, R15, R6 ;  /* 0x0000000f003c7224 */ /* 0x000fe400078e0206 */
[----:B------:R-:W-:-:S03]  /*0fc0*/  IMAD.MOV.U32 R4, RZ, RZ, 0x1 ;  /* 0x00000001ff047424 */ /* 0x000fc600078e00ff */
[----:B------:R-:W-:Y:S02]  /*0fd0*/  SEL R61, R60, R3, !P1 ;  /* 0x000000033c3d7207 */ /* 0x000fe40004800000 */
[----:B------:R-:W-:Y:S02]  /*0fe0*/  PRMT R0, R4, 0x7610, R0 ;  /* 0x0000761004007816 */ /* 0x000fe40000000000 */
[----:B------:R-:W-:-:S07]  /*0ff0*/  SEL R60, R3, R60, !P1 ;  /* 0x0000003c033c7207 */ /* 0x000fce0004800000 */
.L_x_9:
[----:B------:R-:W-:-:S08]  /*1000*/  NOP ;  /* 0x0000000000007918 */ /* 0x000fd00000000000 */
[----:B------:R-:W0:Y:S02]  /*1010*/  USETMAXREG.TRY_ALLOC.CTAPOOL UP0, 0xe8 ;  /* 0x000000e8000079c8 */ /* 0x000e240008000600 */
[----:B0-----:R-:W-:-:S13]  /*1020*/  PLOP3.LUT P0, PT, PT, PT, UP0, 0x80, 0x0 ;  /* 0x000000000000781c */ /* 0x001fda0003f0f008 */
[----:B------:R-:W-:Y:S05]  /*1030*/  @!P0 BRA `(.L_x_9) ;  /* 0xfffffffc00f08947 */ /* 0x000fea000383ffff */
[----:B------:R-:W-:Y:S01]  /*1040*/  ULDC.64 UR4, c[0x0][0x598] ;  /* 0x0001660000047ab9 */ /* 0x000fe20000000a00 */
[----:B------:R-:W-:Y:S01]  /*1050*/  ULDC.64 UR36, c[0x0][0x208] ;  /* 0x0000820000247ab9 */ /* 0x000fe20000000a00 */
[----:B------:R-:W-:-:S04]  /*1060*/  ISETP.NE.U32.AND P0, PT, RZ, UR4, PT ;  /* 0x00000004ff007c0c */ /* 0x000fc8000bf05070 */
[----:B------:R-:W-:-:S13]  /*1070*/  ISETP.NE.AND.EX P0, PT, RZ, UR5, PT, P0 ;  /* 0x00000005ff007c0c */ /* 0x000fda000bf05300 */
[----:B------:R-:W-:Y:S05]  /*1080*/  @!P0 BRA `(.L_x_12) ;  /* 0x00000000001c8947 */ /* 0x000fea0003800000 */
[----:B------:R-:W0:Y:S02]  /*1090*/  LDC.64 R4, c[0x0][0x598] ;  /* 0x00016600ff047b82 */ /* 0x000e240000000a00 */
[----:B0-----:R-:W2:Y:S02]  /*10a0*/  LDG.E.64 R4, desc[UR36][R4.64] ;  /* 0x0000002404047981 */ /* 0x001ea4000c1e1b00 */
[----:B--2---:R-:W-:-:S04]  /*10b0*/  ISETP.NE.U32.AND P0, PT, R4, RZ, PT ;  /* 0x000000ff0400720c */ /* 0x004fc80003f05070 */
[----:B------:R-:W-:-:S13]  /*10c0*/  ISETP.NE.AND.EX P0, PT, R5, RZ, PT, P0 ;  /* 0x000000ff0500720c */ /* 0x000fda0003f05300 */
[----:B------:R-:W-:Y:S05]  /*10d0*/  @!P0 BRA `(.L_x_12) ;  /* 0x0000000000088947 */ /* 0x000fea0003800000 */
[----:B------:R0:W5:Y:S01]  /*10e0*/  LD.E R23, desc[UR36][R4.64] ;  /* 0x0000002404177980 */ /* 0x000162000c101900 */
[----:B------:R-:W-:Y:S05]  /*10f0*/  BRA `(.L_x_13) ;  /* 0x0000000000247947 */ /* 0x000fea0003800000 */
.L_x_12:
[----:B------:R-:W-:Y:S02]  /*1100*/  ULDC.64 UR4, c[0x0][0x588] ;  /* 0x0001620000047ab9 */ /* 0x000fe40000000a00 */
[----:B------:R-:W-:-:S04]  /*1110*/  ISETP.NE.U32.AND P0, PT, RZ, UR4, PT ;  /* 0x00000004ff007c0c */ /* 0x000fc8000bf05070 */
[----:B------:R-:W-:-:S13]  /*1120*/  ISETP.NE.AND.EX P0, PT, RZ, UR5, PT, P0 ;  /* 0x00000005ff007c0c */ /* 0x000fda000bf05300 */
[----:B------:R-:W-:Y:S05]  /*1130*/  @!P0 BRA `(.L_x_14) ;  /* 0x00000000000c8947 */ /* 0x000fea0003800000 */
[----:B------:R-:W0:Y:S02]  /*1140*/  LDC.64 R4, c[0x0][0x588] ;  /* 0x00016200ff047b82 */ /* 0x000e240000000a00 */
[----:B0-----:R1:W5:Y:S01]  /*1150*/  LDG.E R23, desc[UR36][R4.64] ;  /* 0x0000002404177981 */ /* 0x001362000c1e1900 */
[----:B------:R-:W-:Y:S05]  /*1160*/  BRA `(.L_x_13) ;  /* 0x0000000000087947 */ /* 0x000fea0003800000 */
.L_x_14:
[----:B------:R-:W-:Y:S02]  /*1170*/  ULDC UR4, c[0x0][0x580] ;  /* 0x0001600000047ab9 */ /* 0x000fe40000000800 */
[----:B------:R-:W-:-:S07]  /*1180*/  IMAD.U32 R23, RZ, RZ, UR4 ;  /* 0x00000004ff177e24 */ /* 0x000fce000f8e00ff */
.L_x_13:
[----:B------:R-:W-:Y:S02]  /*1190*/  ULDC.64 UR4, c[0x0][0x5a0] ;  /* 0x0001680000047ab9 */ /* 0x000fe40000000a00 */
[----:B------:R-:W-:-:S04]  /*11a0*/  ISETP.NE.U32.AND P0, PT, RZ, UR4, PT ;  /* 0x00000004ff007c0c */ /* 0x000fc8000bf05070 */
[----:B------:R-:W-:-:S13]  /*11b0*/  ISETP.NE.AND.EX P0, PT, RZ, UR5, PT, P0 ;  /* 0x00000005ff007c0c */ /* 0x000fda000bf05300 */
[----:B------:R-:W-:Y:S05]  /*11c0*/  @!P0 BRA `(.L_x_15) ;  /* 0x00000000001c8947 */ /* 0x000fea0003800000 */
[----:B01----:R-:W0:Y:S02]  /*11d0*/  LDC.64 R4, c[0x0][0x5a0] ;  /* 0x00016800ff047b82 */ /* 0x003e240000000a00 */
[----:B0-----:R-:W2:Y:S02]  /*11e0*/  LDG.E.64 R4, desc[UR36][R4.64] ;  /* 0x0000002404047981 */ /* 0x001ea4000c1e1b00 */
[----:B--2---:R-:W-:-:S04]  /*11f0*/  ISETP.NE.U32.AND P0, PT, R4, RZ, PT ;  /* 0x000000ff0400720c */ /* 0x004fc80003f05070 */
[----:B------:R-:W-:-:S13]  /*1200*/  ISETP.NE.AND.EX P0, PT, R5, RZ, PT, P0 ;  /* 0x000000ff0500720c */ /* 0x000fda0003f05300 */
[----:B------:R-:W-:Y:S05]  /*1210*/  @!P0 BRA `(.L_x_15) ;  /* 0x0000000000088947 */ /* 0x000fea0003800000 */
[----:B------:R0:W5:Y:S01]  /*1220*/  LD.E R56, desc[UR36][R4.64] ;  /* 0x0000002404387980 */ /* 0x000162000c101900 */
[----:B------:R-:W-:Y:S05]  /*1230*/  BRA `(.L_x_16) ;  /* 0x0000000000247947 */ /* 0x000fea0003800000 */
.L_x_15:
[----:B------:R-:W-:Y:S02]  /*1240*/  ULDC.64 UR4, c[0x0][0x590] ;  /* 0x0001640000047ab9 */ /* 0x000fe40000000a00 */
[----:B------:R-:W-:-:S04]  /*1250*/  ISETP.NE.U32.AND P0, PT, RZ, UR4, PT ;  /* 0x00000004ff007c0c */ /* 0x000fc8000bf05070 */
[----:B------:R-:W-:-:S13]  /*1260*/  ISETP.NE.AND.EX P0, PT, RZ, UR5, PT, P0 ;  /* 0x00000005ff007c0c */ /* 0x000fda000bf05300 */
[----:B------:R-:W-:Y:S05]  /*1270*/  @!P0 BRA `(.L_x_17) ;  /* 0x00000000000c8947 */ /* 0x000fea0003800000 */
[----:B01----:R-:W0:Y:S02]  /*1280*/  LDC.64 R4, c[0x0][0x590] ;  /* 0x00016400ff047b82 */ /* 0x003e240000000a00 */
[----:B0-----:R1:W5:Y:S01]  /*1290*/  LDG.E R56, desc[UR36][R4.64] ;  /* 0x0000002404387981 */ /* 0x001362000c1e1900 */
[----:B------:R-:W-:Y:S05]  /*12a0*/  BRA `(.L_x_16) ;  /* 0x0000000000087947 */ /* 0x000fea0003800000 */
.L_x_17:
[----:B------:R-:W-:Y:S02]  /*12b0*/  ULDC UR4, c[0x0][0x584] ;  /* 0x0001610000047ab9 */ /* 0x000fe40000000800 */
[----:B------:R-:W-:-:S07]  /*12c0*/  IMAD.U32 R56, RZ, RZ, UR4 ;  /* 0x00000004ff387e24 */ /* 0x000fce000f8e00ff */
.L_x_16:
[----:B------:R-:W-:-:S13]  /*12d0*/  LOP3.LUT P0, RZ, R0, 0xff, RZ, 0xc0, !PT ;  /* 0x000000ff00ff7812 */ /* 0x000fda000780c0ff */
[----:B------:R-:W-:Y:S05]  /*12e0*/  @!P0 EXIT ;  /* 0x000000000000894d */ /* 0x000fea0003800000 */
[----:B------:R-:W-:Y:S01]  /*12f0*/  ULDC UR4, c[0x0][0x28c] ;  /* 0x0000a30000047ab9 */ /* 0x000fe20000000800 */
[----:B------:R-:W-:Y:S01]  /*1300*/  LOP3.LUT R59, R19, 0x1, RZ, 0xfc, !PT ;  /* 0x00000001133b7812 */ /* 0x000fe200078efcff */
[----:B------:R-:W-:Y:S01]  /*1310*/  UIADD3 UR4, UR4, 0x1f, URZ ;  /* 0x0000001f04047890 */ /* 0x000fe2000fffe03f */
[----:B------:R-:W-:Y:S01]  /*1320*/  UMOV UR38, URZ ;  /* 0x0000003f00267c82 */ /* 0x000fe20008000000 */
[----:B------:R-:W-:Y:S02]  /*1330*/  UMOV UR39, URZ ;  /* 0x0000003f00277c82 */ /* 0x000fe40008000000 */
[----:B------:R-:W-:-:S04]  /*1340*/  USHF.R.S32.HI UR5, URZ, 0x1f, UR4 ;  /* 0x0000001f3f057899 */ /* 0x000fc80008011404 */
[----:B------:R-:W-:-:S04]  /*1350*/  ULEA.HI UR5, UR5, UR4, URZ, 0x5 ;  /* 0x0000000405057291 */ /* 0x000fc8000f8f283f */
[----:B------:R-:W-:-:S12]  /*1360*/  USHF.R.S32.HI UR40, URZ, 0x5, UR5 ;  /* 0x000000053f287899 */ /* 0x000fd80008011405 */
.L_x_101:
[----:B------:R-:W-:Y:S01]  /*1370*/  LOP3.LUT R0, R18, 0x80, RZ, 0xc0, !PT ;  /* 0x0000008012007812 */ /* 0x000fe200078ec0ff */
[----:B--2---:R-:W2:Y:S01]  /*1380*/  S2UR UR7, SR_CgaCtaId ;  /* 0x00000000000779c3 */ /* 0x004ea20000008800 */
[----:B------:R-:W-:Y:S02]  /*1390*/  UMOV UR6, 0x400 ;  /* 0x0000040000067882 */ /* 0x000fe40000000000 */
[----:B------:R-:W-:-:S06]  /*13a0*/  SHF.R.U32.HI R0, RZ, 0x7, R0 ;  /* 0x00000007ff007819 */ /* 0x000fcc0000011600 */
[----:B---3--:R-:W3:Y:S01]  /*13b0*/  SHFL.IDX PT, R0, R0, RZ, 0x1f ;  /* 0x00001fff00007589 */ /* 0x008ee200000e0000 */
[----:B--2---:R-:W-:Y:S01]  /*13c0*/  ULEA UR6, UR7, UR6, 0x18 ;  /* 0x0000000607067291 */ /* 0x004fe2000f8ec03f */
[----:B---3--:R-:W-:-:S13]  /*13d0*/  R2UR UR4, R0 ;  /* 0x00000000000472ca */ /* 0x008fda00000e0000 */
[----:B------:R-:W-:-:S04]  /*13e0*/  ULEA.HI UR5, UR4, UR4, URZ, 0x1 ;  /* 0x0000000404057291 */ /* 0x000fc8000f8f083f */
[----:B------:R-:W-:-:S04]  /*13f0*/  ULOP3.LUT UR5, UR5, 0xffffe, URZ, 0xc0, !UPT ;  /* 0x000ffffe05057892 */ /* 0x000fc8000f8ec03f */
[----:B------:R-:W-:-:S03]  /*1400*/  UIADD3 UR5, UR4, -UR5, URZ ;  /* 0x8000000504057290 */ /* 0x000fc6000fffe03f */
[----:B------:R-:W-:Y:S01]  /*1410*/  ULDC UR4, c[0x0][0x28c] ;  /* 0x0000a30000047ab9 */ /* 0x000fe20000000800 */
[----:B------:R-:W-:Y:S01]  /*1420*/  ULEA UR5, UR5, UR6, 0xc ;  /* 0x0000000605057291 */ /* 0x000fe2000f8e603f */
[----:B------:R-:W-:-:S03]  /*1430*/  ISETP.LT.AND P0, PT, RZ, UR4, PT ;  /* 0x00000004ff007c0c */ /* 0x000fc6000bf01270 */
[----:B------:R-:W-:-:S04]  /*1440*/  UIADD3 UR5, UR5, 0x200, URZ ;  /* 0x0000020005057890 */ /* 0x000fc8000fffe03f */
[----:B------:R-:W-:-:S04]  /*1450*/  USHF.R.U32.HI UR5, URZ, 0x4, UR5 ;  /* 0x000000043f057899 */ /* 0x000fc80008011605 */
[----:B------:R-:W-:Y:S02]  /*1460*/  ULOP3.LUT UR41, UR5, 0x3fff, URZ, 0xc0, !UPT ;  /* 0x00003fff05297892 */ /* 0x000fe4000f8ec03f */
[----:B-1--45:R-:W-:Y:S10]  /*1470*/  @P0 BRA `(.L_x_18) ;  /* 0x0000000000400947 */ /* 0x032ff40003800000 */
[----:B------:R-:W-:Y:S01]  /*1480*/  MOV R0, 0x0 ;  /* 0x0000000000007802 */ /* 0x000fe20000000f00 */
[----:B------:R-:W-:Y:S01]  /*1490*/  ULDC.64 UR4, c[0x4][0x68] ;  /* 0x01001a0000047ab9 */ /* 0x000fe20000000a00 */
[----:B------:R-:W-:Y:S01]  /*14a0*/  ULDC.64 UR6, c[0x4][0x8] ;  /* 0x0100020000067ab9 */ /* 0x000fe20000000a00 */
[----:B01----:R-:W-:Y:S01]  /*14b0*/  IMAD.U32 R4, RZ, RZ, UR4 ;  /* 0x00000004ff047e24 */ /* 0x003fe2000f8e00ff */
[----:B------:R0:W1:Y:S01]  /*14c0*/  LDC.64 R14, c[0x4][R0] ;  /* 0x01000000000e7b82 */ /* 0x0000620000000a00 */
[----:B------:R-:W-:Y:S01]  /*14d0*/  IMAD.U32 R5, RZ, RZ, UR5 ;  /* 0x00000005ff057e24 */ /* 0x000fe2000f8e00ff */
[----:B------:R-:W-:Y:S01]  /*14e0*/  ULDC.64 UR4, c[0x4][0x70] ;  /* 0x01001c0000047ab9 */ /* 0x000fe20000000a00 */
[----:B------:R-:W-:Y:S02]  /*14f0*/  IMAD.U32 R10, RZ, RZ, UR6 ;  /* 0x00000006ff0a7e24 */ /* 0x000fe4000f8e00ff */
[----:B------:R-:W-:Y:S02]  /*1500*/  IMAD.U32 R6, RZ, RZ, UR4 ;  /* 0x00000004ff067e24 */ /* 0x000fe4000f8e00ff */
[----:B------:R-:W-:-:S02]  /*1510*/  IMAD.U32 R7, RZ, RZ, UR5 ;  /* 0x00000005ff077e24 */ /* 0x000fc4000f8e00ff */
[----:B------:R-:W-:Y:S02]  /*1520*/  IMAD.U32 R11, RZ, RZ, UR7 ;  /* 0x00000007ff0b7e24 */ /* 0x000fe4000f8e00ff */
[----:B------:R-:W-:Y:S02]  /*1530*/  IMAD.MOV.U32 R8, RZ, RZ, 0x1e1 ;  /* 0x000001e1ff087424 */ /* 0x000fe400078e00ff */
[----:B------:R-:W-:Y:S02]  /*1540*/  IMAD.MOV.U32 R12, RZ, RZ, 0x1 ;  /* 0x00000001ff0c7424 */ /* 0x000fe400078e00ff */
[----:B0-----:R-:W-:-:S07]  /*1550*/  IMAD.MOV.U32 R13, RZ, RZ, RZ ;  /* 0x000000ffff0d7224 */ /* 0x001fce00078e00ff */
[----:B------:R-:W-:-:S07]  /*1560*/  LEPC R20, `(.L_x_18) ;  /* 0x000000001014794e */ /* 0x000fce0000000000 */
[----:B-1---5:R-:W-:Y:S05]  /*1570*/  CALL.ABS.NOINC R14 ;  /* 0x000000000e007343 */ /* 0x022fea0003c00000 */
.L_x_18:
[----:B------:R-:W-:-:S13]  /*1580*/  ISETP.NE.AND P0, PT, R59, 0x3, PT ;  /* 0x000000033b00780c */ /* 0x000fda0003f05270 */
[----:B------:R-:W-:Y:S05]  /*1590*/  @!P0 BRA `(.L_x_19) ;  /* 0x0000000000048947 */ /* 0x000fea0003800000 */
[----:B------:R-:W-:Y:S01]  /*15a0*/  BPT.TRAP 0x1 ;  /* 0x000000040000795c */ /* 0x000fe20000300000 */
.L_x_19:
[----:B------:R-:W2:Y:S01]  /*15b0*/  S2UR UR5, SR_CgaCtaId ;  /* 0x00000000000579c3 */ /* 0x000ea20000008800 */
[----:B------:R-:W-:Y:S01]  /*15c0*/  UMOV UR4, 0x400 ;  /* 0x0000040000047882 */ /* 0x000fe20000000000 */
[----:B------:R-:W-:Y:S02]  /*15d0*/  IMAD.U32 R0, RZ, RZ, UR38 ;  /* 0x00000026ff007e24 */ /* 0x000fe4000f8e00ff */
[----:B------:R-:W-:-:S03]  /*15e0*/  IMAD.U32 R3, RZ, RZ, UR39 ;  /* 0x00000027ff037e24 */ /* 0x000fc6000f8e00ff */
[----:B------:R-:W-:Y:S01]  /*15f0*/  SHF.L.U32 R0, R0, 0x1f, RZ ;  /* 0x0000001f00007819 */ /* 0x000fe200000006ff */
[----:B--2---:R-:W-:-:S06]  /*1600*/  ULEA UR4, UR5, UR4, 0x18 ;  /* 0x0000000405047291 */ /* 0x004fcc000f8ec03f */
[----:B------:R-:W-:-:S04]  /*1610*/  IMAD.U32 R6, RZ, RZ, UR4 ;  /* 0x00000004ff067e24 */ /* 0x000fc8000f8e00ff */
[----:B------:R-:W-:-:S04]  /*1620*/  IMAD R3, R3, 0x8, R6 ;  /* 0x0000000803037824 */ /* 0x000fc800078e0206 */
[----:B------:R2:W3:Y:S01]  /*1630*/  SYNCS.PHASECHK.TRANS64.TRYWAIT P1, [R3+URZ], R0 ;  /* 0x00000000030075a7 */ /* 0x0004e2000802017f */
[----:B------:R-:W-:Y:S05]  /*1640*/  @!P0 BRA `(.L_x_20) ;  /* 0x0000000000048947 */ /* 0x000fea0003800000 */
[----:B------:R-:W-:Y:S01]  /*1650*/  BPT.TRAP 0x1 ;  /* 0x000000040000795c */ /* 0x000fe20000300000 */
.L_x_20:
[----:B---3--:R-:W-:Y:S05]  /*1660*/  @P1 BRA `(.L_x_21) ;  /* 0x0000000000081947 */ /* 0x008fea0003800000 */
[----:B------:R-:W3:Y:S02]  /*1670*/  SYNCS.PHASECHK.TRANS64.TRYWAIT P1, [R3+URZ], R0 ;  /* 0x00000000030075a7 */ /* 0x000ee4000802017f */
[----:B---3--:R-:W-:Y:S05]  /*1680*/  @!P1 BRA `(.L_x_22) ;  /* 0x0000004c00e89947 */ /* 0x008fea0003800000 */
.L_x_21:
[----:B------:R-:W-:-:S04]  /*1690*/  UISETP.LT.AND UP0, UPT, UR40, 0x1, UPT ;  /* 0x000000012800788c */ /* 0x000fc8000bf01270 */
[----:B------:R-:W-:-:S06]  /*16a0*/  USEL UR4, UR40, 0x1, UP0 ;  /* 0x0000000128047887 */ /* 0x000fcc0008000000 */
[----:B--23--:R-:W-:Y:S01]  /*16b0*/  IMAD.U32 R0, RZ, RZ, UR4 ;  /* 0x00000004ff007e24 */ /* 0x00cfe2000f8e00ff */
[----:B------:R-:W-:Y:S05]  /*16c0*/  WARPSYNC.ALL ;  /* 0x0000000000007948 */ /* 0x000fea0003800000 */
[----:B------:R-:W-:-:S04]  /*16d0*/  IADD3 R0, -R0, UR40, RZ ;  /* 0x0000002800007c10 */ /* 0x000fc8000fffe1ff */
[----:B------:R-:W-:Y:S02]  /*16e0*/  ISETP.GE.AND P1, PT, R0, 0x1, PT ;  /* 0x000000010000780c */ /* 0x000fe40003f26270 */
[----:B------:R-:W-:Y:S01]  /*16f0*/  R2UR UR4, R6 ;  /* 0x00000000060472ca */ /* 0x000fe200000e0000 */
[----:B------:R-:W-:Y:S01]  /*1700*/  ULOP3.LUT UR41, UR41, 0x10000, URZ, 0xfc, !UPT ;  /* 0x0001000029297892 */ /* 0x000fe2000f8efc3f */
[----:B------:R-:W-:Y:S01]  /*1710*/  WARPGROUP.ARRIVE ;  /* 0x00000000000079c5 */ /* 0x000fe20000000000 */
[----:B------:R-:W-:Y:S01]  /*1720*/  UMOV UR5, 0x80000020 ;  /* 0x8000002000057882 */ /* 0x000fe20000000000 */
[----:B------:R-:W-:-:S09]  /*1730*/  UMOV UR7, 0x80000020 ;  /* 0x8000002000077882 */ /* 0x000fd20000000000 */
[----:B------:R-:W-:-:S04]  /*1740*/  UIADD3 UR4, UR4, 0x24200, URZ ;  /* 0x0002420004047890 */ /* 0x000fc8000fffe03f */
[----:B------:R-:W-:-:S04]  /*1750*/  USHF.R.U32.HI UR4, URZ, 0x4, UR4 ;  /* 0x000000043f047899 */ /* 0x000fc80008011604 */
[----:B------:R-:W-:-:S04]  /*1760*/  ULOP3.LUT UR4, UR4, 0x3fff, URZ, 0xc0, !UPT ;  /* 0x00003fff04047892 */ /* 0x000fc8000f8ec03f */
[----:B------:R-:W-:Y:S02]  /*1770*/  ULOP3.LUT UR9, UR4, 0x10000, URZ, 0xfc, !UPT ;  /* 0x0001000004097892 */ /* 0x000fe4000f8efc3f */
[----:B------:R-:W-:Y:S02]  /*1780*/  ULEA UR4, UR39, UR41, 0x9 ;  /* 0x0000002927047291 */ /* 0x000fe4000f8e483f */
[----:B------:R-:W-:-:S09]  /*1790*/  ULEA UR6, UR39, UR9, 0x8 ;  /* 0x0000000927067291 */ /* 0x000fd2000f8e403f */
[----:B------:R-:W-:Y:S01]  /*17a0*/  HGMMA.64x64x16.F32.BF16 R24, gdesc[UR4], RZ, !UPT, gsb0 ;  /* 0x00e00000041879f0 */ /* 0x000fe2000c0018ff */
[----:B------:R-:W-:Y:S02]  /*17b0*/  UIADD3 UR4, UR4, 0x2, URZ ;  /* 0x0000000204047890 */ /* 0x000fe4000fffe03f */
[----:B------:R-:W-:Y:S01]  /*17c0*/  UIADD3 UR6, UR6, 0x2, URZ ;  /* 0x0000000206067890 */ /* 0x000fe2000fffe03f */
[----:B------:R-:W-:Y:S01]  /*17d0*/  UMOV UR5, 0x80000020 ;  /* 0x8000002000057882 */ /* 0x000fe20000000000 */
[----:B------:R-:W-:Y:S01]  /*17e0*/  UMOV UR7, 0x80000020 ;  /* 0x8000002000077882 */ /* 0x000fe20000000000 */
[----:B------:R-:W-:Y:S02]  /*17f0*/  WARPGROUP.DEPBAR.LE gsb0, 0x0 ;  /* 0x00008000000079c5 */ /* 0x000fe40000010000 */
[----:B------:R-:W-:-:S06]  /*1800*/  WARPGROUP.ARRIVE ;  /* 0x00000000000079c5 */ /* 0x000fcc0000000000 */
[----:B------:R-:W-:Y:S03]  /*1810*/  HGMMA.64x64x16.F32.BF16 R24, gdesc[UR4], R24, gsb0 ;  /* 0x00e00000041879f0 */ /* 0x000fe60008001818 */
[----:B------:R-:W-:Y:S02]  /*1820*/  WARPGROUP.DEPBAR.LE gsb0, 0x0 ;  /* 0x00008000000079c5 */ /* 0x000fe40000010000 */
[----:B------:R-:W-:Y:S05]  /*1830*/  @!P1 BRA `(.L_x_23) ;  /* 0x0000000000e49947 */ /* 0x000fea0003800000 */
[----:B------:R-:W-:Y:S02]  /*1840*/  UIADD3 UR4, UR39, 0x1, URZ ;  /* 0x0000000127047890 */ /* 0x000fe4000fffe03f */
[----:B------:R-:W-:Y:S02]  /*1850*/  IMAD.U32 R3, RZ, RZ, UR39 ;  /* 0x00000027ff037e24 */ /* 0x000fe4000f8e00ff */
[----:B------:R-:W-:-:S04]  /*1860*/  UISETP.NE.AND UP0, UPT, UR4, 0x12, UPT ;  /* 0x000000120400788c */ /* 0x000fc8000bf05270 */
[----:B------:R-:W-:Y:S02]  /*1870*/  USEL UR5, URZ, 0x1, UP0 ;  /* 0x000000013f057887 */ /* 0x000fe40008000000 */
[----:B------:R-:W-:Y:S02]  /*1880*/  USEL UR8, UR4, URZ, UP0 ;  /* 0x0000003f04087287 */ /* 0x000fe40008000000 */
[----:B------:R-:W-:-:S06]  /*1890*/  ULOP3.LUT UR5, UR38, UR5, URZ, 0x3c, !UPT ;  /* 0x0000000526057292 */ /* 0x000fcc000f8e3c3f */
[----:B------:R-:W-:-:S07]  /*18a0*/  IMAD.U32 R7, RZ, RZ, UR5 ;  /* 0x00000005ff077e24 */ /* 0x000fce000f8e00ff */
.L_x_30:
[----:B------:R-:W-:Y:S05]  /*18b0*/  @!P0 BRA `(.L_x_24) ;  /* 0x0000000000048947 */ /* 0x000fea0003800000 */
[----:B------:R-:W-:Y:S01]  /*18c0*/  BPT.TRAP 0x1 ;  /* 0x000000040000795c */ /* 0x000fe20000300000 */
.L_x_24:
[----:B------:R-:W2:Y:S01]  /*18d0*/  S2UR UR5, SR_CgaCtaId ;  /* 0x00000000000579c3 */ /* 0x000ea20000008800 */
[----:B------:R-:W-:Y:S01]  /*18e0*/  UMOV UR4, 0x400 ;  /* 0x0000040000047882 */ /* 0x000fe20000000000 */
[----:B01----:R-:W-:Y:S01]  /*18f0*/  IMAD.U32 R5, RZ, RZ, UR8 ;  /* 0x00000008ff057e24 */ /* 0x003fe2000f8e00ff */
[----:B------:R-:W-:Y:S01]  /*1900*/  SHF.L.U32 R4, R7, 0x1f, RZ ;  /* 0x0000001f07047819 */ /* 0x000fe200000006ff */
[----:B--2---:R-:W-:-:S06]  /*1910*/  ULEA UR4, UR5, UR4, 0x18 ;  /* 0x0000000405047291 */ /* 0x004fcc000f8ec03f */
[----:B------:R-:W-:-:S04]  /*1920*/  IMAD.U32 R6, RZ, RZ, UR4 ;  /* 0x00000004ff067e24 */ /* 0x000fc8000f8e00ff */
[----:B------:R-:W-:-:S04]  /*1930*/  IMAD R5, R5, 0x8, R6 ;  /* 0x0000000805057824 */ /* 0x000fc800078e0206 */
[----:B------:R0:W1:Y:S01]  /*1940*/  SYNCS.PHASECHK.TRANS64.TRYWAIT P1, [R5+URZ], R4 ;  /* 0x00000004050075a7 */ /* 0x000062000802017f */
[----:B------:R-:W-:Y:S05]  /*1950*/  @!P0 BRA `(.L_x_25) ;  /* 0x0000000000048947 */ /* 0x000fea0003800000 */
[----:B------:R-:W-:Y:S01]  /*1960*/  BPT.TRAP 0x1 ;  /* 0x000000040000795c */ /* 0x000fe20000300000 */
.L_x_25:
[----:B-1----:R-:W-:Y:S05]  /*1970*/  @P1 BRA `(.L_x_26) ;  /* 0x0000000000081947 */ /* 0x002fea0003800000 */
[----:B------:R-:W1:Y:S02]  /*1980*/  SYNCS.PHASECHK.TRANS64.TRYWAIT P1, [R5+URZ], R4 ;  /* 0x00000004050075a7 */ /* 0x000e64000802017f */
[----:B-1----:R-:W-:Y:S05]  /*1990*/  @!P1 BRA `(.L_x_27) ;  /* 0x0000004c00389947 */ /* 0x002fea0003800000 */
.L_x_26:
[----:B------:R-:W-:Y:S01]  /*19a0*/  ULEA UR4, UR8, UR41, 0x9 ;  /* 0x0000002908047291 */ /* 0x000fe2000f8e483f */
[----:B------:R-:W-:Y:S01]  /*19b0*/  WARPGROUP.ARRIVE ;  /* 0x00000000000079c5 */ /* 0x000fe20000000000 */
[----:B------:R-:W-:Y:S01]  /*19c0*/  ULEA UR6, UR8, UR9, 0x8 ;  /* 0x0000000908067291 */ /* 0x000fe2000f8e403f */
[----:B------:R-:W-:Y:S01]  /*19d0*/  UMOV UR5, 0x80000020 ;  /* 0x8000002000057882 */ /* 0x000fe20000000000 */
[----:B------:R-:W-:-:S07]  /*19e0*/  UMOV UR7, 0x80000020 ;  /* 0x8000002000077882 */ /* 0x000fce0000000000 */
[----:B------:R-:W-:Y:S01]  /*19f0*/  HGMMA.64x64x16.F32.BF16 R24, gdesc[UR4], R24, gsb0 ;  /* 0x00e00000041879f0 */ /* 0x000fe20008001818 */
        /* <DEDUP_REMOVED lines=9> */
[----:B------:R-:W-:Y:S01]  /*1a90*/  BPT.TRAP 0x1 ;  /* 0x000000040000795c */ /* 0x000fe20000300000 */
.L_x_28:
[----:B------:R-:W-:-:S13]  /*1aa0*/  ISETP.NE.AND P1, PT, R58, RZ, PT ;  /* 0x000000ff3a00720c */ /* 0x000fda0003f25270 */
[----:B01----:R-:W-:-:S04]  /*1ab0*/  @P1 IMAD R4, R3, 0x8, R6 ;  /* 0x0000000803041824 */ /* 0x003fc800078e0206 */
[----:B------:R-:W-:-:S05]  /*1ac0*/  @P1 VIADD R5, R4, 0x90 ;  /* 0x0000009004051836 */ /* 0x000fca0000000000 */
[----:B------:R-:W-:-:S04]  /*1ad0*/  @P1 PRMT R5, R22, 0x654, R5 ;  /* 0x0000065416051816 */ /* 0x000fc80000000005 */
[----:B------:R0:W-:Y:S01]  /*1ae0*/  @P1 SYNCS.ARRIVE.TRANS64.RED.A1T0 RZ, [R5+URZ], RZ ;  /* 0x000000ff05ff19a7 */ /* 0x0001e2000810043f */
[----:B------:R-:W-:-:S13]  /*1af0*/  ISETP.GT.U32.AND P1, PT, R19, 0x1, PT ;  /* 0x000000011300780c */ /* 0x000fda0003f24070 */
[----:B0-----:R-:W-:Y:S05]  /*1b00*/  @P1 BRA `(.L_x_29) ;  /* 0x0000000000041947 */ /* 0x001fea0003800000 */
[----:B------:R-:W-:Y:S01]  /*1b10*/  BPT.TRAP 0x1 ;  /* 0x000000040000795c */ /* 0x000fe20000300000 */
.L_x_29:
[----:B------:R-:W-:Y:S01]  /*1b20*/  UIADD3 UR8, UR8, 0x1, URZ ;  /* 0x0000000108087890 */ /* 0x000fe2000fffe03f */
[C---:B------:R-:W-:Y:S01]  /*1b30*/  ISETP.GT.AND P2, PT, R0.reuse, 0x1, PT ;  /* 0x000000010000780c */ /* 0x040fe20003f44270 */
[----:B------:R-:W-:Y:S02]  /*1b40*/  VIADD R3, R3, 0x1 ;  /* 0x0000000103037836 */ /* 0x000fe40000000000 */
[----:B------:R-:W-:Y:S01]  /*1b50*/  UISETP.NE.AND UP0, UPT, UR8, 0x12, UPT ;  /* 0x000000120800788c */ /* 0x000fe2000bf05270 */
[----:B------:R-:W-:Y:S02]  /*1b60*/  VIADD R0, R0, 0xffffffff ;  /* 0xffffffff00007836 */ /* 0x000fe40000000000 */
[C---:B------:R-:W-:Y:S01]  /*1b70*/  ISETP.NE.AND P1, PT, R3.reuse, 0x12, PT ;  /* 0x000000120300780c */ /* 0x040fe20003f25270 */
[----:B------:R-:W-:Y:S02]  /*1b80*/  USEL UR4, URZ, 0x1, UP0 ;  /* 0x000000013f047887 */ /* 0x000fe40008000000 */
[----:B------:R-:W-:Y:S01]  /*1b90*/  USEL UR8, UR8, URZ, UP0 ;  /* 0x0000003f08087287 */ /* 0x000fe20008000000 */
[----:B------:R-:W-:-:S03]  /*1ba0*/  SEL R3, R3, RZ, P1 ;  /* 0x000000ff03037207 */ /* 0x000fc60000800000 */
[----:B------:R-:W-:Y:S01]  /*1bb0*/  LOP3.LUT R7, R7, UR4, RZ, 0x3c, !PT ;  /* 0x0000000407077c12 */ /* 0x000fe2000f8e3cff */
[----:B------:R-:W-:Y:S07]  /*1bc0*/  @P2 BRA `(.L_x_30) ;  /* 0xfffffffc00382947 */ /* 0x000fee000383ffff */
.L_x_23:
[----:B------:R-:W2:Y:S02]  /*1bd0*/  LDC R0, c[0x0][0x28c] ;  /* 0x0000a300ff007b82 */ /* 0x000ea40000000800 */
[----:B--2---:R-:W-:-:S13]  /*1be0*/  ISETP.GE.AND P1, PT, R0, 0x1, PT ;  /* 0x000000010000780c */ /* 0x004fda0003f26270 */
[----:B------:R-:W-:Y:S05]  /*1bf0*/  @!P1 BRA `(.L_x_31) ;  /* 0x0000000000509947 */ /* 0x000fea0003800000 */
[----:B------:R-:W-:Y:S05]  /*1c00*/  @!P0 BRA `(.L_x_32) ;  /* 0x0000000000048947 */ /* 0x000fea0003800000 */
[----:B------:R-:W-:Y:S01]  /*1c10*/  BPT.TRAP 0x1 ;  /* 0x000000040000795c */ /* 0x000fe20000300000 */
.L_x_32:
[----:B------:R-:W-:Y:S01]  /*1c20*/  ISETP.NE.AND P1, PT, R58, RZ, PT ;  /* 0x000000ff3a00720c */ /* 0x000fe20003f25270 */
[----:B------:R-:W-:Y:S01]  /*1c30*/  BSSY B0, `(.L_x_33) ;  /* 0x000000e000007945 */ /* 0x000fe20003800000 */
[----:B------:R-:W-:-:S11]  /*1c40*/  ISETP.GT.U32.AND P0, PT, R19, 0x1, PT ;  /* 0x000000011300780c */ /* 0x000fd60003f04070 */
[----:B------:R-:W-:Y:S05]  /*1c50*/  @!P1 BRA `(.L_x_34) ;  /* 0x00000000002c9947 */ /* 0x000fea0003800000 */
[----:B------:R-:W-:-:S04]  /*1c60*/  UISETP.LT.AND UP0, UPT, UR40, 0x1, UPT ;  /* 0x000000012800788c */ /* 0x000fc8000bf01270 */
[----:B------:R-:W-:-:S04]  /*1c70*/  USEL UR6, UR40, 0x1, UP0 ;  /* 0x0000000128067887 */ /* 0x000fc80008000000 */
[----:B------:R-:W-:-:S04]  /*1c80*/  UIADD3 UR6, UR39, UR40, -UR6 ;  /* 0x0000002827067290 */ /* 0x000fc8000fffe806 */
[----:B------:R-:W-:-:S04]  /*1c90*/  UIMAD.WIDE.U32 UR4, UR6, 0x38e38e39, URZ ;  /* 0x38e38e39060478a5 */ /* 0x000fc8000f8e003f */
[----:B------:R-:W-:-:S04]  /*1ca0*/  USHF.R.U32.HI UR4, URZ, 0x2, UR5 ;  /* 0x000000023f047899 */ /* 0x000fc80008011605 */
[----:B------:R-:W-:-:S06]  /*1cb0*/  UIMAD UR6, UR4, -0x12, UR6 ;  /* 0xffffffee040678a4 */ /* 0x000fcc000f8e0206 */
[----:B------:R-:W-:-:S04]  /*1cc0*/  IMAD.U32 R3, RZ, RZ, UR6 ;  /* 0x00000006ff037e24 */ /* 0x000fc8000f8e00ff */
[----:B------:R-:W-:-:S04]  /*1cd0*/  IMAD R0, R3, 0x8, R6 ;  /* 0x0000000803007824 */ /* 0x000fc800078e0206 */
[----:B------:R-:W-:-:S05]  /*1ce0*/  VIADD R3, R0, 0x90 ;  /* 0x0000009000037836 */ /* 0x000fca0000000000 */
[----:B------:R-:W-:-:S04]  /*1cf0*/  PRMT R3, R22, 0x654, R3 ;  /* 0x0000065416037816 */ /* 0x000fc80000000003 */
[----:B------:R2:W-:Y:S03]  /*1d00*/  SYNCS.ARRIVE.TRANS64.RED.A1T0 RZ, [R3+URZ], RZ ;  /* 0x000000ff03ff79a7 */ /* 0x0005e6000810043f */
.L_x_34:
[----:B------:R-:W-:Y:S05]  /*1d10*/  BSYNC B0 ;  /* 0x0000000000007941 */ /* 0x000fea0003800000 */
.L_x_33:
[----:B------:R-:W-:Y:S05]  /*1d20*/  @P0 BRA `(.L_x_31) ;  /* 0x0000000000040947 */ /* 0x000fea0003800000 */
[----:B------:R-:W-:Y:S01]  /*1d30*/  BPT.TRAP 0x1 ;  /* 0x000000040000795c */ /* 0x000fe20000300000 */
.L_x_31:
[----:B------:R-:W3:Y:S01]  /*1d40*/  LDC R6, c[0x0][0x288] ;  /* 0x0000a200ff067b82 */ /* 0x000ee20000000800 */
[--C-:B------:R-:W-:Y:S01]  /*1d50*/  SHF.R.U32.HI R0, RZ, 0x2, R18.reuse ;  /* 0x00000002ff007819 */ /* 0x100fe20000011612 */
[----:B------:R-:W-:Y:S01]  /*1d60*/  IMAD.SHL.U32 R61, R61, 0x40, RZ ;  /* 0x000000403d3d7824 */ /* 0x000fe200078e00ff */
[----:B01----:R-:W-:Y:S01]  /*1d70*/  SHF.R.U32.HI R5, RZ, 0x7, R18 ;  /* 0x00000007ff057819 */ /* 0x003fe20000011612 */
[----:B------:R-:W-:Y:S01]  /*1d80*/  UIADD3 UR39, UR40, UR39, URZ ;  /* 0x0000002728277290 */ /* 0x000fe2000fffe03f */
[----:B--2---:R-:W-:Y:S01]  /*1d90*/  LOP3.LUT R3, R0, 0x7, RZ, 0xc0, !PT ;  /* 0x0000000700037812 */ /* 0x004fe200078ec0ff */
[C---:B------:R-:W-:Y:S01]  /*1da0*/  IMAD.SHL.U32 R10, R18.reuse, 0x2, RZ ;  /* 0x00000002120a7824 */ /* 0x040fe200078e00ff */
[----:B------:R-:W-:Y:S01]  /*1db0*/  LOP3.LUT R0, R5, 0x1, RZ, 0xc0, !PT ;  /* 0x0000000105007812 */ /* 0x000fe200078ec0ff */
[----:B------:R-:W-:Y:S01]  /*1dc0*/  UISETP.GT.U32.AND UP0, UPT, UR39, 0x11, UPT ;  /* 0x000000112700788c */ /* 0x000fe2000bf04070 */
[C---:B------:R-:W-:Y:S01]  /*1dd0*/  LOP3.LUT R5, R18.reuse, 0x3, RZ, 0xc0, !PT ;  /* 0x0000000312057812 */ /* 0x040fe200078ec0ff */
[----:B------:R-:W-:Y:S01]  /*1de0*/  ULDC UR7, c[0x0][0x284] ;  /* 0x0000a10000077ab9 */ /* 0x000fe20000000800 */
[----:B------:R-:W-:Y:S01]  /*1df0*/  LOP3.LUT R4, R18, 0x60, RZ, 0xc0, !PT ;  /* 0x0000006012047812 */ /* 0x000fe200078ec0ff */
[----:B------:R-:W-:Y:S01]  /*1e00*/  IMAD.SHL.U32 R8, R0, 0x40, RZ ;  /* 0x0000004000087824 */ /* 0x000fe200078e00ff */
[----:B------:R-:W-:Y:S01]  /*1e10*/  UISETP.LT.U32.AND UP0, UPT, UR40, 0x12, UP0 ;  /* 0x000000122800788c */ /* 0x000fe20008701070 */
[----:B------:R-:W-:Y:S01]  /*1e20*/  SHF.R.S32.HI R15, RZ, 0x1f, R57 ;  /* 0x0000001fff0f7819 */ /* 0x000fe20000011439 */
[----:B------:R-:W-:Y:S01]  /*1e30*/  UISETP.GE.U32.AND UP1, UPT, UR40, 0x12, UPT ;  /* 0x000000122800788c */ /* 0x000fe2000bf26070 */
[----:B------:R-:W-:Y:S01]  /*1e40*/  SHF.R.U32.HI R4, RZ, 0x1, R4 ;  /* 0x00000001ff047819 */ /* 0x000fe20000011604 */
[----:B------:R-:W-:Y:S01]  /*1e50*/  ULDC.64 UR8, c[0x0][0x5d0] ;  /* 0x0001740000087ab9 */ /* 0x000fe20000000a00 */
[C---:B------:R-:W-:Y:S01]  /*1e60*/  LOP3.LUT R10, R61.reuse, 0x6, R10, 0xf8, !PT ;  /* 0x000000063d0a7812 */ /* 0x040fe200078ef80a */
[----:B------:R-:W-:Y:S01]  /*1e70*/  UIMAD.WIDE.U32 UR4, UR39, 0x38e38e39, URZ ;  /* 0x38e38e39270478a5 */ /* 0x000fe2000f8e003f */
[--C-:B------:R-:W-:Y:S01]  /*1e80*/  IADD3 R7, RZ, -R4, -R3.reuse ;  /* 0x80000004ff077210 */ /* 0x100fe20007ffe803 */
[----:B------:R-:W-:Y:S01]  /*1e90*/  USEL UR6, URZ, 0x1, !UP0 ;  /* 0x000000013f067887 */ /* 0x000fe2000c000000 */
[----:B------:R-:W-:Y:S01]  /*1ea0*/  LOP3.LUT R3, R8, 0x40, R3, 0xe2, !PT ;  /* 0x0000004008037812 */ /* 0x000fe200078ee203 */
[C---:B------:R-:W-:Y:S01]  /*1eb0*/  IMAD.WIDE R8, R60.reuse, 0x80, RZ ;  /* 0x000000803c087825 */ /* 0x040fe200078e02ff */
[----:B---3--:R-:W-:Y:S01]  /*1ec0*/  ISETP.GE.AND P0, PT, R61, R6, PT ;  /* 0x000000063d00720c */ /* 0x008fe20003f06270 */
[----:B------:R-:W-:Y:S01]  /*1ed0*/  USHF.R.U32.HI UR4, URZ, 0x2, UR5 ;  /* 0x000000023f047899 */ /* 0x000fe20008011605 */
[----:B------:R-:W-:Y:S01]  /*1ee0*/  SHF.R.S32.HI R11, RZ, 0x1f, R10 ;  /* 0x0000001fff0b7819 */ /* 0x000fe2000001140a */
[----:B------:R-:W-:Y:S01]  /*1ef0*/  IMAD R12, R5, -0x2, R6 ;  /* 0xfffffffe050c7824 */ /* 0x000fe200078e0206 */
[----:B------:R-:W-:Y:S01]  /*1f00*/  ULOP3.LUT UR38, UR38, UR6, URZ, 0x3c, !UPT ;  /* 0x0000000626267292 */ /* 0x000fe2000f8e3c3f */
[----:B------:R-:W-:Y:S01]  /*1f10*/  IMAD.SHL.U32 R5, R60, 0x80, RZ ;  /* 0x000000803c057824 */ /* 0x000fe200078e00ff */
[----:B------:R-:W-:Y:S01]  /*1f20*/  LOP3.LUT R75, R8, R3, R4, 0xfe, !PT ;  /* 0x00000003084b7212 */ /* 0x000fe200078efe04 */
[----:B------:R-:W-:Y:S01]  /*1f30*/  IMAD R6, R15, UR8, RZ ;  /* 0x000000080f067c24 */ /* 0x000fe2000f8e02ff */
[----:B------:R-:W-:Y:S01]  /*1f40*/  UIMAD UR39, UR4, -0x12, UR39 ;  /* 0xffffffee042778a4 */ /* 0x000fe2000f8e0227 */
[----:B------:R-:W-:Y:S01]  /*1f50*/  IMAD R0, R0, -0x40, R7 ;  /* 0xffffffc000007824 */ /* 0x000fe200078e0207 */
[----:B------:R-:W-:Y:S01]  /*1f60*/  ISETP.GE.OR P0, PT, R5, UR7, P0 ;  /* 0x0000000705007c0c */ /* 0x000fe20008706670 */
[C---:B------:R-:W-:Y:S01]  /*1f70*/  IMAD R13, R57.reuse, UR9, R6 ;  /* 0x00000009390d7c24 */ /* 0x040fe2000f8e0206 */
[----:B------:R-:W-:Y:S01]  /*1f80*/  @UP1 ULOP3.LUT UR38, UR38, 0x1, UR4, 0x78, !UPT ;  /* 0x0000000126261892 */ /* 0x000fe2000f8e7804 */
[----:B------:R-:W-:Y:S01]  /*1f90*/  IMAD.WIDE.U32 R6, R57, UR8, R10 ;  /* 0x0000000839067c25 */ /* 0x000fe2000f8e000a */
[----:B------:R-:W-:-:S03]  /*1fa0*/  IADD3 R3, -R5, UR7, R0 ;  /* 0x0000000705037c10 */ /* 0x000fc6000fffe100 */
[----:B------:R-:W-:Y:S02]  /*1fb0*/  IMAD.IADD R7, R7, 0x1, R13 ;  /* 0x0000000107077824 */ /* 0x000fe400078e020d */
[----:B------:R-:W-:Y:S02]  /*1fc0*/  IMAD.IADD R4, R12, 0x1, -R61 ;  /* 0x000000010c047824 */ /* 0x000fe400078e0a3d */
[----:B------:R-:W-:Y:S02]  /*1fd0*/  IMAD.MOV.U32 R0, RZ, RZ, -0x1 ;  /* 0xffffffffff007424 */ /* 0x000fe400078e00ff */
[----:B------:R-:W-:Y:S05]  /*1fe0*/  @P0 BRA `(.L_x_35) ;  /* 0x00000020008c0947 */ /* 0x000fea0003800000 */
[----:B------:R-:W0:Y:S01]  /*1ff0*/  LDC.64 R68, c[0x0][0x5c8] ;  /* 0x00017200ff447b82 */ /* 0x000e220000000a00 */
[----:B-----5:R-:W-:Y:S01]  /*2000*/  FSETP.NEU.AND P1, PT, R56, RZ, PT ;  /* 0x000000ff3800720b */ /* 0x020fe20003f2d000 */
[----:B------:R-:W-:Y:S01]  /*2010*/  BSSY B0, `(.L_x_35) ;  /* 0x0000220000007945 */ /* 0x000fe20003800000 */
[----:B------:R-:W-:-:S04]  /*2020*/  ISETP.GT.AND P0, PT, R4, RZ, PT ;  /* 0x000000ff0400720c */ /* 0x000fc80003f04270 */
[----:B------:R-:W-:Y:S01]  /*2030*/  ISETP.GT.AND P3, PT, R3, RZ, P0 ;  /* 0x000000ff0300720c */ /* 0x000fe20000764270 */
[-C--:B0-----:R-:W-:Y:S02]  /*2040*/  IMAD R12, R9, R68.reuse, RZ ;  /* 0x00000044090c7224 */ /* 0x081fe400078e02ff */
[----:B------:R-:W-:-:S04]  /*2050*/  IMAD.WIDE.U32 R60, R75, R68, R6 ;  /* 0x000000444b3c7225 */ /* 0x000fc800078e0006 */
[----:B------:R-:W-:-:S04]  /*2060*/  IMAD R5, R75, R69, R12 ;  /* 0x000000454b057224 */ /* 0x000fc800078e020c */
[----:B------:R-:W-:Y:S01]  /*2070*/  IMAD.IADD R77, R61, 0x1, R5 ;  /* 0x000000013d4d7824 */ /* 0x000fe200078e0205 */
[----:B------:R-:W-:Y:S06]  /*2080*/  @!P1 BRA `(.L_x_36) ;  /* 0x0000001400e89947 */ /* 0x000fec0003800000 */
[----:B------:R-:W0:Y:S01]  /*2090*/  LDC.64 R64, c[0x0][0x5b8] ;  /* 0x00016e00ff407b82 */ /* 0x000e220000000a00 */
[----:B------:R-:W-:-:S07]  /*20a0*/  ULDC.64 UR4, c[0x0][0x5c0] ;  /* 0x0001700000047ab9 */ /* 0x000fce0000000a00 */
[----:B------:R-:W1:Y:S08]  /*20b0*/  LDC.64 R70, c[0x0][0x5b0] ;  /* 0x00016c00ff467b82 */ /* 0x000e700000000a00 */
[----:B------:R-:W2:Y:S01]  /*20c0*/  LDC.64 R72, c[0x0][0x5a8] ;  /* 0x00016a00ff487b82 */ /* 0x000ea20000000a00 */
[-C--:B0-----:R-:W-:Y:S02]  /*20d0*/  IMAD R6, R15, R64.reuse, RZ ;  /* 0x000000400f067224 */ /* 0x081fe400078e02ff */
[----:B------:R-:W-:-:S04]  /*20e0*/  IMAD.WIDE.U32 R62, R57, R64, R10 ;  /* 0x00000040393e7225 */ /* 0x000fc800078e000a */
[----:B------:R-:W-:Y:S02]  /*20f0*/  IMAD R65, R57, R65, R6 ;  /* 0x0000004139417224 */ /* 0x000fe400078e0206 */
[-C--:B-1----:R-:W-:Y:S02]  /*2100*/  IMAD R8, R9, R70.reuse, RZ ;  /* 0x0000004609087224 */ /* 0x082fe400078e02ff */
[----:B------:R-:W-:Y:S02]  /*2110*/  IMAD.IADD R13, R63, 0x1, R65 ;  /* 0x000000013f0d7824 */ /* 0x000fe400078e0241 */
[----:B------:R-:W-:Y:S02]  /*2120*/  IMAD.MOV.U32 R12, RZ, RZ, R62 ;  /* 0x000000ffff0c7224 */ /* 0x000fe400078e003e */
[C---:B------:R-:W-:Y:S02]  /*2130*/  IMAD R67, R75.reuse, R71, R8 ;  /* 0x000000474b437224 */ /* 0x040fe400078e0208 */
[----:B------:R-:W-:-:S04]  /*2140*/  IMAD.WIDE.U32 R6, R75, R70, R12 ;  /* 0x000000464b067225 */ /* 0x000fc800078e000c */
[----:B------:R-:W-:Y:S01]  /*2150*/  IMAD.IADD R5, R7, 0x1, R67 ;  /* 0x0000000107057824 */ /* 0x000fe200078e0243 */
[----:B--2---:R-:W-:-:S04]  /*2160*/  LEA R14, P1, R6, R72, 0x1 ;  /* 0x00000048060e7211 */ /* 0x004fc800078208ff */
[----:B------:R-:W-:-:S05]  /*2170*/  LEA.HI.X R15, R6, R73, R5, 0x1, P1 ;  /* 0x00000049060f7211 */ /* 0x000fca00008f0c05 */
[----:B------:R0:W2:Y:S01]  /*2180*/  @P3 LDG.E.LTC128B.U16 R5, desc[UR36][R14.64] ;  /* 0x000000240e053981 */ /* 0x0000a2000c1e1520 */
[----:B------:R-:W-:Y:S01]  /*2190*/  LEA R8, P1, R60, UR4, 0x1 ;  /* 0x000000043c087c11 */ /* 0x000fe2000f8208ff */
[----:B------:R-:W-:Y:S01]  /*21a0*/  IMAD.WIDE.U32 R6, R75, R70, R10 ;  /* 0x000000464b067225 */ /* 0x000fe200078e000a */
[----:B------:R-:W-:Y:S03]  /*21b0*/  BSSY B1, `(.L_x_37) ;  /* 0x0000012000017945 */ /* 0x000fe60003800000 */
[----:B------:R-:W-:Y:S02]  /*21c0*/  IMAD.IADD R7, R67, 0x1, R7 ;  /* 0x0000000143077824 */ /* 0x000fe400078e0207 */
[----:B------:R-:W-:Y:S01]  /*21d0*/  IMAD.WIDE.U32 R20, R57, R64, R6 ;  /* 0x0000004039147225 */ /* 0x000fe200078e0006 */
[----:B0-----:R-:W-:-:S03]  /*21e0*/  SHF.L.U64.HI R15, R70, 0x3, R71 ;  /* 0x00000003460f7819 */ /* 0x001fc60000010247 */
[----:B------:R-:W-:Y:S01]  /*21f0*/  IMAD.IADD R7, R65, 0x1, R21 ;  /* 0x0000000141077824 */ /* 0x000fe200078e0215 */
[----:B------:R-:W-:Y:S01]  /*2200*/  LEA R6, P4, R20, R72, 0x1 ;  /* 0x0000004814067211 */ /* 0x000fe200078808ff */
[----:B------:R-:W-:-:S03]  /*2210*/  IMAD.SHL.U32 R14, R70, 0x8, RZ ;  /* 0x00000008460e7824 */ /* 0x000fc600078e00ff */
[----:B------:R-:W-:Y:S01]  /*2220*/  LEA.HI.X R7, R20, R73, R7, 0x1, P4 ;  /* 0x0000004914077211 */ /* 0x000fe200020f0c07 */
[----:B--2---:R-:W-:-:S04]  /*2230*/  IMAD.U32 R9, R5, 0x10000, RZ ;  /* 0x0001000005097824 */ /* 0x004fc800078e00ff */
[----:B------:R-:W-:-:S04]  /*2240*/  FMUL R9, R9, R56 ;  /* 0x0000003809097220 */ /* 0x000fc80000400000 */
[----:B------:R-:W-:Y:S01]  /*2250*/  FFMA R24, R24, R23, R9 ;  /* 0x0000001718187223 */ /* 0x000fe20000000009 */
[----:B------:R-:W-:Y:S02]  /*2260*/  LEA.HI.X R9, R60, UR5, R77, 0x1, P1 ;  /* 0x000000053c097c11 */ /* 0x000fe400088f0c4d */
[----:B------:R-:W-:Y:S02]  /*2270*/  ISETP.GT.AND P1, PT, R4, 0x1, PT ;  /* 0x000000010400780c */ /* 0x000fe40003f24270 */
[----:B------:R-:W-:Y:S02]  /*2280*/  F2FP.BF16.F32.PACK_AB R24, RZ, R24 ;  /* 0x00000018ff18723e */ /* 0x000fe400000010ff */
[----:B------:R-:W-:-:S03]  /*2290*/  ISETP.GT.AND P2, PT, R3, RZ, P1 ;  /* 0x000000ff0300720c */ /* 0x000fc60000f44270 */
[----:B------:R0:W-:Y:S10]  /*22a0*/  @P3 STG.E.U16 desc[UR36][R8.64], R24 ;  /* 0x0000001808003986 */ /* 0x0001f4000c101524 */
[----:B------:R-:W-:Y:S05]  /*22b0*/  @!P2 BRA `(.L_x_38) ;  /* 0x000000000004a947 */ /* 0x000fea0003800000 */
[----:B------:R1:W5:Y:S02]  /*22c0*/  LDG.E.LTC128B.U16 R5, desc[UR36][R6.64+0x2] ;  /* 0x0000022406057981 */ /* 0x000364000c1e1520 */
.L_x_38:
[----:B------:R-:W-:Y:S05]  /*22d0*/  BSYNC B1 ;  /* 0x0000000000017941 */ /* 0x000fea0003800000 */
.L_x_37:
[----:B-----5:R-:W-:Y:S01]  /*22e0*/  IMAD.U32 R61, R5, 0x10000, RZ ;  /* 0x00010000053d7824 */ /* 0x020fe200078e00ff */
[----:B------:R-:W-:Y:S01]  /*22f0*/  ISETP.GT.AND P0, PT, R3, 0x8, P0 ;  /* 0x000000080300780c */ /* 0x000fe20000704270 */
[----:B------:R-:W-:Y:S01]  /*2300*/  IMAD.WIDE.U32 R20, R75, R70, R14 ;  /* 0x000000464b147225 */ /* 0x000fe200078e000e */
[----:B0-----:R-:W-:-:S03]  /*2310*/  PRMT R24, R5, 0x7610, R24 ;  /* 0x0000761005187816 */ /* 0x001fc60000000018 */
[----:B------:R-:W-:Y:S01]  /*2320*/  FMUL R12, R61, R56 ;  /* 0x000000383d0c7220 */ /* 0x000fe20000400000 */
[----:B------:R-:W-:Y:S01]  /*2330*/  IMAD.IADD R67, R67, 0x1, R21 ;  /* 0x0000000143437824 */ /* 0x000fe200078e0215 */
[----:B------:R-:W-:Y:S02]  /*2340*/  IADD3 R62, P3, R62, R20, RZ ;  /* 0x000000143e3e7210 */ /* 0x000fe40007f7e0ff */
[----:B------:R-:W-:-:S03]  /*2350*/  FFMA R12, R25, R23, R12 ;  /* 0x00000017190c7223 */ /* 0x000fc6000000000c */
[----:B------:R-:W-:Y:S02]  /*2360*/  IMAD.X R13, R67, 0x1, R13, P3 ;  /* 0x00000001430d7824 */ /* 0x000fe400018e060d */
[----:B------:R-:W-:Y:S02]  /*2370*/  F2FP.BF16.F32.PACK_AB R12, RZ, R12 ;  /* 0x0000000cff0c723e */ /* 0x000fe400000010ff */
[----:B------:R-:W-:Y:S02]  /*2380*/  LEA R14, P3, R62, R72, 0x1 ;  /* 0x000000483e0e7211 */ /* 0x000fe400078608ff */
[----:B------:R-:W-:Y:S02]  /*2390*/  PRMT R21, R12, 0x7610, R21 ;  /* 0x000076100c157816 */ /* 0x000fe40000000015 */
[----:B------:R-:W-:-:S03]  /*23a0*/  LEA.HI.X R15, R62, R73, R13, 0x1, P3 ;  /* 0x000000493e0f7211 */ /* 0x000fc600018f0c0d */
[----:B------:R0:W-:Y:S04]  /*23b0*/  @P2 STG.E.U16 desc[UR36][R8.64+0x2], R21 ;  /* 0x0000021508002986 */ /* 0x0001e8000c101524 */
[----:B------:R-:W2:Y:S01]  /*23c0*/  @P0 LDG.E.LTC128B.U16 R24, desc[UR36][R14.64] ;  /* 0x000000240e180981 */ /* 0x000ea2000c1e1520 */
[----:B------:R-:W-:Y:S01]  /*23d0*/  IADD3 R20, P2, R10, R20, RZ ;  /* 0x000000140a147210 */ /* 0x000fe20007f5e0ff */
[----:B------:R-:W-:Y:S01]  /*23e0*/  BSSY B1, `(.L_x_39) ;  /* 0x0000011000017945 */ /* 0x000fe20003800000 */
[C---:B------:R-:W-:Y:S02]  /*23f0*/  SHF.L.U64.HI R13, R68.reuse, 0x4, R69 ;  /* 0x00000004440d7819 */ /* 0x040fe40000010245 */
[----:B------:R-:W-:Y:S01]  /*2400*/  ISETP.GT.AND P1, PT, R3, 0x8, P1 ;  /* 0x000000080300780c */ /* 0x000fe20000f24270 */
[----:B0-----:R-:W-:Y:S01]  /*2410*/  IMAD.X R21, R11, 0x1, R67, P2 ;  /* 0x000000010b157824 */ /* 0x001fe200010e0643 */
[----:B------:R-:W-:Y:S01]  /*2420*/  LEA R12, P2, R68, R8, 0x4 ;  /* 0x00000008440c7211 */ /* 0x000fe200078420ff */
[----:B------:R-:W-:-:S04]  /*2430*/  IMAD.WIDE.U32 R20, R57, R64, R20 ;  /* 0x0000004039147225 */ /* 0x000fc800078e0014 */
[----:B------:R-:W-:Y:S01]  /*2440*/  IMAD.X R13, R13, 0x1, R9, P2 ;  /* 0x000000010d0d7824 */ /* 0x000fe200010e0609 */
[----:B------:R-:W-:Y:S01]  /*2450*/  LEA R10, P3, R20, R72, 0x1 ;  /* 0x00000048140a7211 */ /* 0x000fe200078608ff */
[----:B------:R-:W-:-:S05]  /*2460*/  IMAD.IADD R11, R65, 0x1, R21 ;  /* 0x00000001410b7824 */ /* 0x000fca00078e0215 */
[----:B------:R-:W-:Y:S01]  /*2470*/  LEA.HI.X R11, R20, R73, R11, 0x1, P3 ;  /* 0x00000049140b7211 */ /* 0x000fe200018f0c0b */
[----:B--2---:R-:W-:-:S04]  /*2480*/  IMAD.U32 R5, R24, 0x10000, RZ ;  /* 0x0001000018057824 */ /* 0x004fc800078e00ff */
[----:B------:R-:W-:-:S04]  /*2490*/  FMUL R5, R5, R56 ;  /* 0x0000003805057220 */ /* 0x000fc80000400000 */
[----:B------:R-:W-:-:S05]  /*24a0*/  FFMA R5, R26, R23, R5 ;  /* 0x000000171a057223 */ /* 0x000fca0000000005 */
[----:B------:R-:W-:-:S05]  /*24b0*/  F2FP.BF16.F32.PACK_AB R5, RZ, R5 ;  /* 0x00000005ff05723e */ /* 0x000fca00000010ff */
[----:B------:R0:W-:Y:S01]  /*24c0*/  @P0 STG.E.U16 desc[UR36][R12.64], R5 ;  /* 0x000000050c000986 */ /* 0x0001e2000c101524 */
[----:B------:R-:W-:Y:S05]  /*24d0*/  @!P1 BRA `(.L_x_40) ;  /* 0x0000000000049947 */ /* 0x000fea0003800000 */
[----:B------:R2:W5:Y:S02]  /*24e0*/  LDG.E.LTC128B.U16 R24, desc[UR36][R10.64+0x2] ;  /* 0x000002240a187981 */ /* 0x000564000c1e1520 */
.L_x_40:
[----:B------:R-:W-:Y:S05]  /*24f0*/  BSYNC B1 ;  /* 0x0000000000017941 */ /* 0x000fea0003800000 */
.L_x_39:
[----:B0----5:R-:W-:Y:S01]  /*2500*/  IMAD.U32 R5, R24, 0x10000, RZ ;  /* 0x0001000018057824 */ /* 0x021fe200078e00ff */
[----:B------:R-:W-:Y:S01]  /*2510*/  ISETP.GT.AND P0, PT, R4, 0x8, PT ;  /* 0x000000080400780c */ /* 0x000fe20003f04270 */
[----:B------:R-:W-:Y:S02]  /*2520*/  BSSY B1, `(.L_x_41) ;  /* 0x0000008000017945 */ /* 0x000fe40003800000 */
[----:B------:R-:W-:Y:S01]  /*2530*/  FMUL R14, R5, R56 ;  /* 0x00000038050e7220 */ /* 0x000fe20000400000 */
[----:B------:R-:W-:-:S03]  /*2540*/  ISETP.GT.AND P2, PT, R3, RZ, P0 ;  /* 0x000000ff0300720c */ /* 0x000fc60000744270 */
[----:B------:R-:W-:-:S05]  /*2550*/  FFMA R14, R27, R23, R14 ;  /* 0x000000171b0e7223 */ /* 0x000fca000000000e */
[----:B------:R-:W-:-:S05]  /*2560*/  F2FP.BF16.F32.PACK_AB R14, RZ, R14 ;  /* 0x0000000eff0e723e */ /* 0x000fca00000010ff */
[----:B------:R0:W-:Y:S01]  /*2570*/  @P1 STG.E.U16 desc[UR36][R12.64+0x2], R14 ;  /* 0x0000020e0c001986 */ /* 0x0001e2000c101524 */
[----:B------:R-:W-:Y:S05]  /*2580*/  @!P2 BRA `(.L_x_42) ;  /* 0x000000000004a947 */ /* 0x000fea0003800000 */
[----:B------:R3:W5:Y:S02]  /*2590*/  LDG.E.LTC128B.U16 R24, desc[UR36][R6.64+0x10] ;  /* 0x0000102406187981 */ /* 0x000764000c1e1520 */
.L_x_42:
[----:B------:R-:W-:Y:S05]  /*25a0*/  BSYNC B1 ;  /* 0x0000000000017941 */ /* 0x000fea0003800000 */
.L_x_41:
[----:B-----5:R-:W-:Y:S01]  /*25b0*/  IMAD.U32 R5, R24, 0x10000, RZ ;  /* 0x0001000018057824 */ /* 0x020fe200078e00ff */
        /* <DEDUP_REMOVED lines=9> */
.L_x_44:
[----:B------:R-:W-:Y:S05]  /*2650*/  BSYNC B1 ;  /* 0x0000000000017941 */ /* 0x000fea0003800000 */
.L_x_43:
[----:B----45:R-:W-:Y:S01]  /*2660*/  IMAD.U32 R5, R24, 0x10000, RZ ;  /* 0x0001000018057824 */ /* 0x030fe200078e00ff */
[----:B------:R-:W-:Y:S01]  /*2670*/  ISETP.GT.AND P0, PT, R3, 0x8, P0 ;  /* 0x000000080300780c */ /* 0x000fe20000704270 */
[----:B------:R-:W-:Y:S02]  /*2680*/  BSSY B1, `(.L_x_45) ;  /* 0x0000007000017945 */ /* 0x000fe40003800000 */
[----:B0-----:R-:W-:-:S04]  /*2690*/  FMUL R14, R5, R56 ;  /* 0x00000038050e7220 */ /* 0x001fc80000400000 */
[----:B------:R-:W-:-:S05]  /*26a0*/  FFMA R14, R29, R23, R14 ;  /* 0x000000171d0e7223 */ /* 0x000fca000000000e */
[----:B------:R-:W-:-:S05]  /*26b0*/  F2FP.BF16.F32.PACK_AB R14, RZ, R14 ;  /* 0x0000000eff0e723e */ /* 0x000fca00000010ff */
[----:B------:R0:W-:Y:S01]  /*26c0*/  @P3 STG.E.U16 desc[UR36][R8.64+0x12], R14 ;  /* 0x0000120e08003986 */ /* 0x0001e2000c101524 */
[----:B------:R-:W-:Y:S05]  /*26d0*/  @!P0 BRA `(.L_x_46) ;  /* 0x0000000000048947 */ /* 0x000fea0003800000 */
[----:B------:R4:W5:Y:S02]  /*26e0*/  LDG.E.LTC128B.U16 R24, desc[UR36][R10.64+0x10] ;  /* 0x000010240a187981 */ /* 0x000964000c1e1520 */
.L_x_46:
[----:B------:R-:W-:Y:S05]  /*26f0*/  BSYNC B1 ;  /* 0x0000000000017941 */ /* 0x000fea0003800000 */
.L_x_45:
[----:B-----5:R-:W-:Y:S01]  /*2700*/  IMAD.U32 R5, R24, 0x10000, RZ ;  /* 0x0001000018057824 */ /* 0x020fe200078e00ff */
[----:B------:R-:W-:Y:S01]  /*2710*/  ISETP.GT.AND P1, PT, R3, 0x8, P1 ;  /* 0x000000080300780c */ /* 0x000fe20000f24270 */
[----:B------:R-:W-:Y:S02]  /*2720*/  BSSY B1, `(.L_x_47) ;  /* 0x0000007000017945 */ /* 0x000fe40003800000 */
[----:B------:R-:W-:-:S04]  /*2730*/  FMUL R5, R5, R56 ;  /* 0x0000003805057220 */ /* 0x000fc80000400000 */
[----:B------:R-:W-:-:S05]  /*2740*/  FFMA R5, R30, R23, R5 ;  /* 0x000000171e057223 */ /* 0x000fca0000000005 */
[----:B------:R-:W-:-:S05]  /*2750*/  F2FP.BF16.F32.PACK_AB R5, RZ, R5 ;  /* 0x00000005ff05723e */ /* 0x000fca00000010ff */
[----:B------:R0:W-:Y:S01]  /*2760*/  @P0 STG.E.U16 desc[UR36][R12.64+0x10], R5 ;  /* 0x000010050c000986 */ /* 0x0001e2000c101524 */
[----:B------:R-:W-:Y:S05]  /*2770*/  @!P1 BRA `(.L_x_48) ;  /* 0x0000000000049947 */ /* 0x000fea0003800000 */
[----:B------:R0:W5:Y:S02]  /*2780*/  LDG.E.LTC128B.U16 R24, desc[UR36][R10.64+0x12] ;  /* 0x000012240a187981 */ /* 0x000164000c1e1520 */
.L_x_48:
[----:B------:R-:W-:Y:S05]  /*2790*/  BSYNC B1 ;  /* 0x0000000000017941 */ /* 0x000fea0003800000 */
.L_x_47:
        /* <DEDUP_REMOVED lines=10> */
.L_x_50:
[----:B------:R-:W-:Y:S05]  /*2840*/  BSYNC B1 ;  /* 0x0000000000017941 */ /* 0x000fea0003800000 */
.L_x_49:
        /* <DEDUP_REMOVED lines=10> */
.L_x_52:
[----:B------:R-:W-:Y:S05]  /*28f0*/  BSYNC B1 ;  /* 0x0000000000017941 */ /* 0x000fea0003800000 */
.L_x_51:
[----:B0----5:R-:W-:Y:S01]  /*2900*/  IMAD.U32 R5, R24, 0x10000, RZ ;  /* 0x0001000018057824 */ /* 0x021fe200078e00ff */
        /* <DEDUP_REMOVED lines=8> */
.L_x_54:
[----:B------:R-:W-:Y:S05]  /*2990*/  BSYNC B1 ;  /* 0x0000000000017941 */ /* 0x000fea0003800000 */
.L_x_53:
        /* <DEDUP_REMOVED lines=9> */
.L_x_56:
[----:B------:R-:W-:Y:S05]  /*2a30*/  BSYNC B1 ;  /* 0x0000000000017941 */ /* 0x000fea0003800000 */
.L_x_55:
        /* <DEDUP_REMOVED lines=10> */
.L_x_58:
[----:B------:R-:W-:Y:S05]  /*2ae0*/  BSYNC B1 ;  /* 0x0000000000017941 */ /* 0x000fea0003800000 */
.L_x_57:
        /* <DEDUP_REMOVED lines=10> */
.L_x_60:
[----:B------:R-:W-:Y:S05]  /*2b90*/  BSYNC B1 ;  /* 0x0000000000017941 */ /* 0x000fea0003800000 */
.L_x_59:
        /* <DEDUP_REMOVED lines=9> */
.L_x_62:
[----:B------:R-:W-:Y:S05]  /*2c30*/  BSYNC B1 ;  /* 0x0000000000017941 */ /* 0x000fea0003800000 */
.L_x_61:
        /* <DEDUP_REMOVED lines=9> */
.L_x_64:
[----:B------:R-:W-:Y:S05]  /*2cd0*/  BSYNC B1 ;  /* 0x0000000000017941 */ /* 0x000fea0003800000 */
.L_x_63:
        /* <DEDUP_REMOVED lines=10> */
.L_x_66:
[----:B------:R-:W-:Y:S05]  /*2d80*/  BSYNC B1 ;  /* 0x0000000000017941 */ /* 0x000fea0003800000 */
.L_x_65:
        /* <DEDUP_REMOVED lines=10> */
.L_x_68:
[----:B------:R-:W-:Y:S05]  /*2e30*/  BSYNC B1 ;  /* 0x0000000000017941 */ /* 0x000fea0003800000 */
.L_x_67:
        /* <DEDUP_REMOVED lines=9> */
.L_x_70:
[----:B------:R-:W-:Y:S05]  /*2ed0*/  BSYNC B1 ;  /* 0x0000000000017941 */ /* 0x000fea0003800000 */
.L_x_69:
        /* <DEDUP_REMOVED lines=9> */
.L_x_72:
[----:B------:R-:W-:Y:S05]  /*2f70*/  BSYNC B1 ;  /* 0x0000000000017941 */ /* 0x000fea0003800000 */
.L_x_71:
        /* <DEDUP_REMOVED lines=10> */
.L_x_74:
[----:B------:R-:W-:Y:S05]  /*3020*/  BSYNC B1 ;  /* 0x0000000000017941 */ /* 0x000fea0003800000 */
.L_x_73:
        /* <DEDUP_REMOVED lines=10> */
.L_x_76:
[----:B------:R-:W-:Y:S05]  /*30d0*/  BSYNC B1 ;  /* 0x0000000000017941 */ /* 0x000fea0003800000 */
.L_x_75:
        /* <DEDUP_REMOVED lines=9> */
.L_x_78:
[----:B------:R-:W-:Y:S05]  /*3170*/  BSYNC B1 ;  /* 0x0000000000017941 */ /* 0x000fea0003800000 */
.L_x_77:
        /* <DEDUP_REMOVED lines=9> */
.L_x_80:
[----:B------:R-:W-:Y:S05]  /*3210*/  BSYNC B1 ;  /* 0x0000000000017941 */ /* 0x000fea0003800000 */
.L_x_79:
        /* <DEDUP_REMOVED lines=10> */
.L_x_82:
[----:B------:R-:W-:Y:S05]  /*32c0*/  BSYNC B1 ;  /* 0x0000000000017941 */ /* 0x000fea0003800000 */
.L_x_81:
        /* <DEDUP_REMOVED lines=10> */
.L_x_84:
[----:B------:R-:W-:Y:S05]  /*3370*/  BSYNC B1 ;  /* 0x0000000000017941 */ /* 0x000fea0003800000 */
.L_x_83:
        /* <DEDUP_REMOVED lines=9> */
.L_x_86:
[----:B------:R-:W-:Y:S05]  /*3410*/  BSYNC B1 ;  /* 0x0000000000017941 */ /* 0x000fea0003800000 */
.L_x_85:
        /* <DEDUP_REMOVED lines=9> */
.L_x_88:
[----:B------:R-:W-:Y:S05]  /*34b0*/  BSYNC B1 ;  /* 0x0000000000017941 */ /* 0x000fea0003800000 */
.L_x_87:
        /* <DEDUP_REMOVED lines=10> */
.L_x_90:
[----:B------:R-:W-:Y:S05]  /*3560*/  BSYNC B1 ;  /* 0x0000000000017941 */ /* 0x000fea0003800000 */
.L_x_89:
[----:B-----5:R-:W-:Y:S01]  /*3570*/  IMAD.U32 R5, R24, 0x10000, RZ ;  /* 0x0001000018057824 */ /* 0x020fe200078e00ff */
[----:B------:R-:W-:Y:S01]  /*3580*/  ISETP.GT.AND P1, PT, R4, 0x39, PT ;  /* 0x000000390400780c */ /* 0x000fe20003f24270 */
[----:B------:R-:W-:Y:S01]  /*3590*/  @P2 IMAD.MOV.U32 R4, RZ, RZ, R8 ;  /* 0x000000ffff042224 */ /* 0x000fe200078e0008 */
[----:B------:R-:W-:Y:S01]  /*35a0*/  BSSY B1, `(.L_x_91) ;  /* 0x000000a000017945 */ /* 0x000fe20003800000 */
[----:B------:R-:W-:Y:S01]  /*35b0*/  FMUL R5, R5, R56 ;  /* 0x0000003805057220 */ /* 0x000fe20000400000 */
[----:B------:R-:W-:-:S03]  /*35c0*/  ISETP.GT.AND P3, PT, R3, RZ, P1 ;  /* 0x000000ff0300720c */ /* 0x000fc60000f64270 */
[----:B------:R-:W-:-:S05]  /*35d0*/  FFMA R5, R52, R23, R5 ;  /* 0x0000001734057223 */ /* 0x000fca0000000005 */
[----:B------:R-:W-:-:S04]  /*35e0*/  F2FP.BF16.F32.PACK_AB R5, RZ, R5 ;  /* 0x00000005ff05723e */ /* 0x000fc800000010ff */
[----:B0-----:R-:W-:Y:S01]  /*35f0*/  PRMT R14, R5, 0x7610, R14 ;  /* 0x00007610050e7816 */ /* 0x001fe2000000000e */
[----:B------:R-:W-:-:S05]  /*3600*/  @P2 IMAD.MOV.U32 R5, RZ, RZ, R9 ;  /* 0x000000ffff052224 */ /* 0x000fca00078e0009 */
[----:B------:R0:W-:Y:S01]  /*3610*/  @P2 STG.E.U16 desc[UR36][R4.64+0x70], R14 ;  /* 0x0000700e04002986 */ /* 0x0001e2000c101524 */
[----:B------:R-:W-:Y:S05]  /*3620*/  @!P3 BRA `(.L_x_92) ;  /* 0x000000000004b947 */ /* 0x000fea0003800000 */
[----:B------:R0:W5:Y:S02]  /*3630*/  LDG.E.LTC128B.U16 R24, desc[UR36][R6.64+0x72] ;  /* 0x0000722406187981 */ /* 0x000164000c1e1520 */
.L_x_92:
[----:B------:R-:W-:Y:S05]  /*3640*/  BSYNC B1 ;  /* 0x0000000000017941 */ /* 0x000fea0003800000 */
.L_x_91:
        /* <DEDUP_REMOVED lines=9> */
.L_x_94:
[----:B------:R-:W-:Y:S05]  /*36e0*/  BSYNC B1 ;  /* 0x0000000000017941 */ /* 0x000fea0003800000 */
.L_x_93:
[----:B-----5:R-:W-:Y:S01]  /*36f0*/  IMAD.U32 R5, R24, 0x10000, RZ ;  /* 0x0001000018057824 */ /* 0x020fe200078e00ff */
[----:B------:R-:W-:Y:S01]  /*3700*/  ISETP.GT.AND P1, PT, R3, 0x8, P1 ;  /* 0x000000080300780c */ /* 0x000fe20000f24270 */
[----:B0-----:R-:W-:Y:S01]  /*3710*/  @P0 IMAD.MOV.U32 R4, RZ, RZ, R12 ;  /* 0x000000ffff040224 */ /* 0x001fe200078e000c */
[----:B------:R-:W-:Y:S01]  /*3720*/  BSSY B1, `(.L_x_95) ;  /* 0x0000009000017945 */ /* 0x000fe20003800000 */
[----:B------:R-:W-:-:S04]  /*3730*/  FMUL R5, R5, R56 ;  /* 0x0000003805057220 */ /* 0x000fc80000400000 */
[----:B------:R-:W-:-:S05]  /*3740*/  FFMA R5, R54, R23, R5 ;  /* 0x0000001736057223 */ /* 0x000fca0000000005 */
[----:B------:R-:W-:-:S04]  /*3750*/  F2FP.BF16.F32.PACK_AB R5, RZ, R5 ;  /* 0x00000005ff05723e */ /* 0x000fc800000010ff */
[----:B-1-3--:R-:W-:Y:S01]  /*3760*/  PRMT R6, R5, 0x7610, R6 ;  /* 0x0000761005067816 */ /* 0x00afe20000000006 */
[----:B------:R-:W-:-:S05]  /*3770*/  @P0 IMAD.MOV.U32 R5, RZ, RZ, R13 ;  /* 0x000000ffff050224 */ /* 0x000fca00078e000d */
[----:B------:R0:W-:Y:S01]  /*3780*/  @P0 STG.E.U16 desc[UR36][R4.64+0x70], R6 ;  /* 0x0000700604000986 */ /* 0x0001e2000c101524 */
[----:B------:R-:W-:Y:S05]  /*3790*/  @!P1 BRA `(.L_x_96) ;  /* 0x0000000000049947 */ /* 0x000fea0003800000 */
[----:B------:R1:W5:Y:S02]  /*37a0*/  LDG.E.LTC128B.U16 R24, desc[UR36][R10.64+0x72] ;  /* 0x000072240a187981 */ /* 0x000364000c1e1520 */
.L_x_96:
[----:B------:R-:W-:Y:S05]  /*37b0*/  BSYNC B1 ;  /* 0x0000000000017941 */ /* 0x000fea0003800000 */
.L_x_95:
[----:B------:R-:W-:Y:S05]  /*37c0*/  @!P1 BRA `(.L_x_97) ;  /* 0x0000000800909947 */ /* 0x000fea0003800000 */
[----:B-----5:R-:W-:-:S04]  /*37d0*/  IMAD.U32 R3, R24, 0x10000, RZ ;  /* 0x0001000018037824 */ /* 0x020fc800078e00ff */
[----:B0-----:R-:W-:-:S04]  /*37e0*/  FMUL R4, R3, R56 ;  /* 0x0000003803047220 */ /* 0x001fc80000400000 */
[----:B------:R-:W-:-:S05]  /*37f0*/  FFMA R4, R55, R23, R4 ;  /* 0x0000001737047223 */ /* 0x000fca0000000004 */
[----:B------:R-:W-:-:S05]  /*3800*/  F2FP.BF16.F32.PACK_AB R4, RZ, R4 ;  /* 0x00000004ff04723e */ /* 0x000fca00000010ff */
[----:B------:R3:W-:Y:S01]  /*3810*/  STG.E.U16 desc[UR36][R12.64+0x72], R4 ;  /* 0x000072040c007986 */ /* 0x0007e2000c101524 */
[----:B------:R-:W-:Y:S05]  /*3820*/  BRA `(.L_x_97) ;  /* 0x0000000800787947 */ /* 0x000fea0003800000 */
.L_x_36:
[----:B------:R-:W-:Y:S01]  /*3830*/  ISETP.GT.AND P2, PT, R4, 0x1, PT ;  /* 0x000000010400780c */ /* 0x000fe20003f44270 */
[----:B------:R-:W-:Y:S01]  /*3840*/  ULDC.64 UR4, c[0x0][0x5c0] ;  /* 0x0001700000047ab9 */ /* 0x000fe20000000a00 */
[-C--:B------:R-:W-:Y:S01]  /*3850*/  FMUL R24, R24, R23.reuse ;  /* 0x0000001718187220 */ /* 0x080fe20000400000 */
[-C--:B------:R-:W-:Y:S01]  /*3860*/  FMUL R25, R25, R23.reuse ;  /* 0x0000001719197220 */ /* 0x080fe20000400000 */
[----:B------:R-:W-:Y:S01]  /*3870*/  ISETP.GT.AND P1, PT, R3, RZ, P2 ;  /* 0x000000ff0300720c */ /* 0x000fe20001724270 */
[-C--:B------:R-:W-:Y:S01]  /*3880*/  FMUL R26, R26, R23.reuse ;  /* 0x000000171a1a7220 */ /* 0x080fe20000400000 */
[----:B------:R-:W-:Y:S01]  /*3890*/  LEA R6, P4, R60, UR4, 0x1 ;  /* 0x000000043c067c11 */ /* 0x000fe2000f8808ff */
[-C--:B------:R-:W-:Y:S01]  /*38a0*/  FMUL R27, R27, R23.reuse ;  /* 0x000000171b1b7220 */ /* 0x080fe20000400000 */
[----:B------:R-:W-:Y:S01]  /*38b0*/  F2FP.BF16.F32.PACK_AB R24, RZ, R24 ;  /* 0x00000018ff18723e */ /* 0x000fe200000010ff */
[-C--:B------:R-:W-:Y:S01]  /*38c0*/  FMUL R28, R28, R23.reuse ;  /* 0x000000171c1c7220 */ /* 0x080fe20000400000 */
[----:B------:R-:W-:Y:S01]  /*38d0*/  LEA.HI.X R7, R60, UR5, R77, 0x1, P4 ;  /* 0x000000053c077c11 */ /* 0x000fe2000a0f0c4d */
[----:B------:R-:W-:Y:S01]  /*38e0*/  FMUL R29, R29, R23 ;  /* 0x000000171d1d7220 */ /* 0x000fe20000400000 */
[----:B------:R-:W-:Y:S01]  /*38f0*/  F2FP.BF16.F32.PACK_AB R25, RZ, R25 ;  /* 0x00000019ff19723e */ /* 0x000fe200000010ff */
[-C--:B------:R-:W-:Y:S01]  /*3900*/  FMUL R30, R30, R23.reuse ;  /* 0x000000171e1e7220 */ /* 0x080fe20000400000 */
[----:B------:R-:W-:Y:S01]  /*3910*/  ISETP.GT.AND P2, PT, R3, 0x8, P2 ;  /* 0x000000080300780c */ /* 0x000fe20001744270 */
[----:B------:R-:W-:Y:S01]  /*3920*/  @P3 STG.E.U16 desc[UR36][R6.64], R24 ;  /* 0x0000001806003986 */ /* 0x000fe2000c101524 */
[C---:B------:R-:W-:Y:S01]  /*3930*/  SHF.L.U64.HI R69, R68.reuse, 0x4, R69 ;  /* 0x0000000444457819 */ /* 0x040fe20000010245 */
[-C--:B------:R-:W-:Y:S01]  /*3940*/  FMUL R31, R31, R23.reuse ;  /* 0x000000171f1f7220 */ /* 0x080fe20000400000 */
[----:B------:R-:W-:Y:S01]  /*3950*/  LEA R8, P3, R68, R6, 0x4 ;  /* 0x0000000644087211 */ /* 0x000fe200078620ff */
[----:B------:R-:W-:Y:S01]  /*3960*/  @P1 STG.E.U16 desc[UR36][R6.64+0x2], R25 ;  /* 0x0000021906001986 */ /* 0x000fe2000c101524 */
[----:B------:R-:W-:Y:S01]  /*3970*/  ISETP.GT.AND P1, PT, R3, 0x8, P0 ;  /* 0x000000080300780c */ /* 0x000fe20000724270 */
[----:B------:R-:W-:Y:S01]  /*3980*/  FMUL R32, R32, R23 ;  /* 0x0000001720207220 */ /* 0x000fe20000400000 */
[----:B------:R-:W-:Y:S01]  /*3990*/  F2FP.BF16.F32.PACK_AB R26, RZ, R26 ;  /* 0x0000001aff1a723e */ /* 0x000fe200000010ff */
[----:B------:R-:W-:Y:S01]  /*39a0*/  IMAD.X R9, R69, 0x1, R7, P3 ;  /* 0x0000000145097824 */ /* 0x000fe200018e0607 */
[----:B------:R-:W-:Y:S01]  /*39b0*/  F2FP.BF16.F32.PACK_AB R27, RZ, R27 ;  /* 0x0000001bff1b723e */ /* 0x000fe200000010ff */
[-C--:B------:R-:W-:Y:S01]  /*39c0*/  FMUL R33, R33, R23.reuse ;  /* 0x0000001721217220 */ /* 0x080fe20000400000 */
[----:B------:R-:W-:Y:S01]  /*39d0*/  ISETP.GT.AND P0, PT, R4, 0x8, PT ;  /* 0x000000080400780c */ /* 0x000fe20003f04270 */
[-C--:B------:R-:W-:Y:S01]  /*39e0*/  FMUL R34, R34, R23.reuse ;  /* 0x0000001722227220 */ /* 0x080fe20000400000 */
[----:B------:R-:W-:Y:S01]  /*39f0*/  F2FP.BF16.F32.PACK_AB R28, RZ, R28 ;  /* 0x0000001cff1c723e */ /* 0x000fe200000010ff */
[-C--:B------:R-:W-:Y:S01]  /*3a00*/  FMUL R35, R35, R23.reuse ;  /* 0x0000001723237220 */ /* 0x080fe20000400000 */
[C---:B------:R-:W-:Y:S01]  /*3a10*/  ISETP.GT.AND P4, PT, R3.reuse, RZ, P0 ;  /* 0x000000ff0300720c */ /* 0x040fe20000784270 */
[----:B------:R-:W-:Y:S01]  /*3a20*/  FMUL R36, R36, R23 ;  /* 0x0000001724247220 */ /* 0x000fe20000400000 */
[----:B------:R-:W-:Y:S01]  /*3a30*/  F2FP.BF16.F32.PACK_AB R29, RZ, R29 ;  /* 0x0000001dff1d723e */ /* 0x000fe200000010ff */
[----:B------:R-:W-:Y:S01]  /*3a40*/  @P1 STG.E.U16 desc[UR36][R8.64], R26 ;  /* 0x0000001a08001986 */ /* 0x000fe2000c101524 */
[----:B------:R-:W-:Y:S01]  /*3a50*/  ISETP.GT.AND P1, PT, R3, 0x8, P0 ;  /* 0x000000080300780c */ /* 0x000fe20000724270 */
[-C--:B------:R-:W-:Y:S01]  /*3a60*/  FMUL R37, R37, R23.reuse ;  /* 0x0000001725257220 */ /* 0x080fe20000400000 */
[C---:B------:R-:W-:Y:S01]  /*3a70*/  ISETP.GT.AND P0, PT, R4.reuse, 0x10, PT ;  /* 0x000000100400780c */ /* 0x040fe20003f04270 */
[----:B------:R-:W-:Y:S01]  /*3a80*/  @P2 STG.E.U16 desc[UR36][R8.64+0x2], R27 ;  /* 0x0000021b08002986 */ /* 0x000fe2000c101524 */
[----:B------:R-:W-:Y:S01]  /*3a90*/  ISETP.GT.AND P2, PT, R4, 0x9, PT ;  /* 0x000000090400780c */ /* 0x000fe20003f44270 */
[-C--:B------:R-:W-:Y:S01]  /*3aa0*/  FMUL R38, R38, R23.reuse ;  /* 0x0000001726267220 */ /* 0x080fe20000400000 */
[----:B------:R-:W-:Y:S01]  /*3ab0*/  F2FP.BF16.F32.PACK_AB R30, RZ, R30 ;  /* 0x0000001eff1e723e */ /* 0x000fe200000010ff */
[-C--:B------:R-:W-:Y:S01]  /*3ac0*/  FMUL R39, R39, R23.reuse ;  /* 0x0000001727277220 */ /* 0x080fe20000400000 */
[C---:B------:R-:W-:Y:S01]  /*3ad0*/  ISETP.GT.AND P3, PT, R3.reuse, RZ, P2 ;  /* 0x000000ff0300720c */ /* 0x040fe20001764270 */
[----:B------:R-:W-:Y:S01]  /*3ae0*/  @P4 STG.E.U16 desc[UR36][R6.64+0x10], R28 ;  /* 0x0000101c06004986 */ /* 0x000fe2000c101524 */
[----:B------:R-:W-:Y:S01]  /*3af0*/  ISETP.GT.AND P2, PT, R3, 0x8, P2 ;  /* 0x000000080300780c */ /* 0x000fe20001744270 */
[----:B------:R-:W-:Y:S01]  /*3b00*/  FMUL R40, R40, R23 ;  /* 0x0000001728287220 */ /* 0x000fe20000400000 */
[----:B------:R-:W-:Y:S01]  /*3b10*/  F2FP.BF16.F32.PACK_AB R31, RZ, R31 ;  /* 0x0000001fff1f723e */ /* 0x000fe200000010ff */
[-C--:B------:R-:W-:Y:S01]  /*3b20*/  FMUL R41, R41, R23.reuse ;  /* 0x0000001729297220 */ /* 0x080fe20000400000 */
[----:B------:R-:W-:Y:S01]  /*3b30*/  ISETP.GT.AND P4, PT, R3, RZ, P0 ;  /* 0x000000ff0300720c */ /* 0x000fe20000784270 */
[-C--:B------:R-:W-:Y:S01]  /*3b40*/  FMUL R42, R42, R23.reuse ;  /* 0x000000172a2a7220 */ /* 0x080fe20000400000 */
[----:B------:R-:W-:Y:S01]  /*3b50*/  F2FP.BF16.F32.PACK_AB R32, RZ, R32 ;  /* 0x00000020ff20723e */ /* 0x000fe200000010ff */
[----:B------:R-:W-:Y:S01]  /*3b60*/  FMUL R43, R43, R23 ;  /* 0x000000172b2b7220 */ /* 0x000fe20000400000 */
[----:B------:R-:W-:Y:S01]  /*3b70*/  F2FP.BF16.F32.PACK_AB R33, RZ, R33 ;  /* 0x00000021ff21723e */ /* 0x000fe200000010ff */
[-C--:B------:R-:W-:Y:S01]  /*3b80*/  FMUL R44, R44, R23.reuse ;  /* 0x000000172c2c7220 */ /* 0x080fe20000400000 */
[----:B------:R-:W-:Y:S01]  /*3b90*/  F2FP.BF16.F32.PACK_AB R34, RZ, R34 ;  /* 0x00000022ff22723e */ /* 0x000fe200000010ff */
[----:B------:R-:W-:Y:S01]  /*3ba0*/  @P3 STG.E.U16 desc[UR36][R6.64+0x12], R29 ;  /* 0x0000121d06003986 */ /* 0x000fe2000c101524 */
[----:B------:R-:W-:Y:S01]  /*3bb0*/  ISETP.GT.AND P3, PT, R4, 0x11, PT ;  /* 0x000000110400780c */ /* 0x000fe20003f64270 */
[----:B------:R-:W-:Y:S01]  /*3bc0*/  FMUL R45, R45, R23 ;  /* 0x000000172d2d7220 */ /* 0x000fe20000400000 */
[----:B------:R-:W-:Y:S01]  /*3bd0*/  F2FP.BF16.F32.PACK_AB R35, RZ, R35 ;  /* 0x00000023ff23723e */ /* 0x000fe200000010ff */
[----:B------:R-:W-:Y:S01]  /*3be0*/  @P1 STG.E.U16 desc[UR36][R8.64+0x10], R30 ;  /* 0x0000101e08001986 */ /* 0x000fe2000c101524 */
[C---:B------:R-:W-:Y:S01]  /*3bf0*/  ISETP.GT.AND P1, PT, R3.reuse, 0x8, P0 ;  /* 0x000000080300780c */ /* 0x040fe20000724270 */
[-C--:B------:R-:W-:Y:S01]  /*3c00*/  FMUL R46, R46, R23.reuse ;  /* 0x000000172e2e7220 */ /* 0x080fe20000400000 */
[----:B------:R-:W-:Y:S01]  /*3c10*/  ISETP.GT.AND P0, PT, R4, 0x18, PT ;  /* 0x000000180400780c */ /* 0x000fe20003f04270 */
[----:B------:R-:W-:Y:S01]  /*3c20*/  @P2 STG.E.U16 desc[UR36][R8.64+0x12], R31 ;  /* 0x0000121f08002986 */ /* 0x000fe2000c101524 */
[----:B------:R-:W-:Y:S01]  /*3c30*/  ISETP.GT.AND P2, PT, R3, RZ, P3 ;  /* 0x000000ff0300720c */ /* 0x000fe20001f44270 */
[-C--:B------:R-:W-:Y:S01]  /*3c40*/  FMUL R47, R47, R23.reuse ;  /* 0x000000172f2f7220 */ /* 0x080fe20000400000 */
[C---:B------:R-:W-:Y:S01]  /*3c50*/  ISETP.GT.AND P3, PT, R3.reuse, 0x8, P3 ;  /* 0x000000080300780c */ /* 0x040fe20001f64270 */
[----:B------:R-:W-:Y:S01]  /*3c60*/  @P4 STG.E.U16 desc[UR36][R6.64+0x20], R32 ;  /* 0x0000202006004986 */ /* 0x000fe2000c101524 */
[----:B------:R-:W-:Y:S01]  /*3c70*/  ISETP.GT.AND P4, PT, R3, RZ, P0 ;  /* 0x000000ff0300720c */ /* 0x000fe20000784270 */
[-C--:B------:R-:W-:Y:S01]  /*3c80*/  FMUL R48, R48, R23.reuse ;  /* 0x0000001730307220 */ /* 0x080fe20000400000 */
[----:B------:R-:W-:Y:S01]  /*3c90*/  F2FP.BF16.F32.PACK_AB R36, RZ, R36 ;  /* 0x00000024ff24723e */ /* 0x000fe200000010ff */
[----:B------:R-:W-:Y:S01]  /*3ca0*/  FMUL R49, R49, R23 ;  /* 0x0000001731317220 */ /* 0x000fe20000400000 */
[----:B------:R-:W-:Y:S01]  /*3cb0*/  F2FP.BF16.F32.PACK_AB R37, RZ, R37 ;  /* 0x00000025ff25723e */ /* 0x000fe200000010ff */
[-C--:B------:R-:W-:Y:S01]  /*3cc0*/  FMUL R50, R50, R23.reuse ;  /* 0x0000001732327220 */ /* 0x080fe20000400000 */
[----:B------:R-:W-:Y:S01]  /*3cd0*/  F2FP.BF16.F32.PACK_AB R38, RZ, R38 ;  /* 0x00000026ff26723e */ /* 0x000fe200000010ff */
[----:B------:R-:W-:Y:S01]  /*3ce0*/  FMUL R51, R51, R23 ;  /* 0x0000001733337220 */ /* 0x000fe20000400000 */
[----:B------:R-:W-:Y:S01]  /*3cf0*/  F2FP.BF16.F32.PACK_AB R39, RZ, R39 ;  /* 0x00000027ff27723e */ /* 0x000fe200000010ff */
[----:B------:R-:W-:Y:S01]  /*3d00*/  @P2 STG.E.U16 desc[UR36][R6.64+0x22], R33 ;  /* 0x0000222106002986 */ /* 0x000fe2000c101524 */
[----:B------:R-:W-:Y:S01]  /*3d10*/  F2FP.BF16.F32.PACK_AB R40, RZ, R40 ;  /* 0x00000028ff28723e */ /* 0x000fe200000010ff */
        /* <DEDUP_REMOVED lines=10> */
[----:B------:R-:W-:Y:S01]  /*3dc0*/  @P4 STG.E.U16 desc[UR36][R6.64+0x30], R36 ;  /* 0x0000302406004986 */ /* 0x000fe2000c101524 */
[----:B------:R-:W-:Y:S01]  /*3dd0*/  ISETP.GT.AND P2, PT, R3, RZ, P3 ;  /* 0x000000ff0300720c */ /* 0x000fe20001f44270 */
[----:B------:R-:W-:Y:S01]  /*3de0*/  FMUL R55, R55, R23 ;  /* 0x0000001737377220 */ /* 0x000fe20000400000 */
[----:B------:R-:W-:-:S02]  /*3df0*/  ISETP.GT.AND P4, PT, R3, 0x8, P3 ;  /* 0x000000080300780c */ /* 0x000fc40001f84270 */
[C---:B------:R-:W-:Y:S02]  /*3e00*/  ISETP.GT.AND P3, PT, R3.reuse, RZ, P0 ;  /* 0x000000ff0300720c */ /* 0x040fe40000764270 */
[----:B------:R-:W-:Y:S02]  /*3e10*/  ISETP.GT.AND P0, PT, R3, 0x8, P0 ;  /* 0x000000080300780c */ /* 0x000fe40000704270 */
[----:B------:R-:W-:Y:S02]  /*3e20*/  F2FP.BF16.F32.PACK_AB R43, RZ, R43 ;  /* 0x0000002bff2b723e */ /* 0x000fe400000010ff */
[----:B------:R-:W-:Y:S02]  /*3e30*/  F2FP.BF16.F32.PACK_AB R44, RZ, R44 ;  /* 0x0000002cff2c723e */ /* 0x000fe400000010ff */
[----:B------:R-:W-:Y:S01]  /*3e40*/  F2FP.BF16.F32.PACK_AB R45, RZ, R45 ;  /* 0x0000002dff2d723e */ /* 0x000fe200000010ff */
[----:B------:R-:W-:Y:S01]  /*3e50*/  @P2 STG.E.U16 desc[UR36][R6.64+0x32], R37 ;  /* 0x0000322506002986 */ /* 0x000fe2000c101524 */
[----:B------:R-:W-:-:S02]  /*3e60*/  F2FP.BF16.F32.PACK_AB R46, RZ, R46 ;  /* 0x0000002eff2e723e */ /* 0x000fc400000010ff */
[----:B------:R-:W-:Y:S01]  /*3e70*/  F2FP.BF16.F32.PACK_AB R47, RZ, R47 ;  /* 0x0000002fff2f723e */ /* 0x000fe200000010ff */
[----:B------:R-:W-:Y:S01]  /*3e80*/  @P1 STG.E.U16 desc[UR36][R8.64+0x30], R38 ;  /* 0x0000302608001986 */ /* 0x000fe2000c101524 */
[C---:B------:R-:W-:Y:S02]  /*3e90*/  ISETP.GT.AND P1, PT, R4.reuse, 0x28, PT ;  /* 0x000000280400780c */ /* 0x040fe40003f24270 */
[----:B------:R-:W-:Y:S01]  /*3ea0*/  F2FP.BF16.F32.PACK_AB R48, RZ, R48 ;  /* 0x00000030ff30723e */ /* 0x000fe200000010ff */
[----:B------:R-:W-:Y:S01]  /*3eb0*/  @P4 STG.E.U16 desc[UR36][R8.64+0x32], R39 ;  /* 0x0000322708004986 */ /* 0x000fe2000c101524 */
[----:B------:R-:W-:Y:S02]  /*3ec0*/  ISETP.GT.AND P4, PT, R4, 0x21, PT ;  /* 0x000000210400780c */ /* 0x000fe40003f84270 */
[----:B------:R-:W-:Y:S01]  /*3ed0*/  F2FP.BF16.F32.PACK_AB R49, RZ, R49 ;  /* 0x00000031ff31723e */ /* 0x000fe200000010ff */
[----:B------:R-:W-:Y:S01]  /*3ee0*/  @P3 STG.E.U16 desc[UR36][R6.64+0x40], R40 ;  /* 0x0000402806003986 */ /* 0x000fe2000c101524 */
[----:B------:R-:W-:-:S02]  /*3ef0*/  ISETP.GT.AND P2, PT, R3, RZ, P4 ;  /* 0x000000ff0300720c */ /* 0x000fc40002744270 */
[C---:B------:R-:W-:Y:S02]  /*3f00*/  ISETP.GT.AND P4, PT, R3.reuse, 0x8, P4 ;  /* 0x000000080300780c */ /* 0x040fe40002784270 */
        /* <DEDUP_REMOVED lines=12> */
[C---:B------:R-:W-:Y:S02]  /*3fd0*/  ISETP.GT.AND P2, PT, R3.reuse, RZ, P0 ;  /* 0x000000ff0300720c */ /* 0x040fe40000744270 */
[----:B------:R-:W-:Y:S01]  /*3fe0*/  ISETP.GT.AND P0, PT, R3, 0x8, P0 ;  /* 0x000000080300780c */ /* 0x000fe20000704270 */
[----:B------:R-:W-:Y:S01]  /*3ff0*/  @P3 STG.E.U16 desc[UR36][R6.64+0x50], R44 ;  /* 0x0000502c06003986 */ /* 0x000fe2000c101524 */
[----:B------:R-:W-:-:S04]  /*4000*/  ISETP.GT.AND P3, PT, R4, 0x30, PT ;  /* 0x000000300400780c */ /* 0x000fc80003f64270 */
[C---:B------:R-:W-:Y:S02]  /*4010*/  ISETP.GT.AND P4, PT, R3.reuse, RZ, P3 ;  /* 0x000000ff0300720c */ /* 0x040fe40001f84270 */
[----:B------:R-:W-:-:S03]  /*4020*/  ISETP.GT.AND P3, PT, R3, 0x8, P3 ;  /* 0x000000080300780c */ /* 0x000fc60001f64270 */
[----:B------:R-:W-:Y:S01]  /*4030*/  @P2 STG.E.U16 desc[UR36][R6.64+0x52], R45 ;  /* 0x0000522d06002986 */ /* 0x000fe2000c101524 */
[----:B------:R-:W-:-:S03]  /*4040*/  ISETP.GT.AND P2, PT, R4, 0x39, PT ;  /* 0x000000390400780c */ /* 0x000fc60003f44270 */
[----:B------:R-:W-:Y:S01]  /*4050*/  @P1 STG.E.U16 desc[UR36][R8.64+0x50], R46 ;  /* 0x0000502e08001986 */ /* 0x000fe2000c101524 */
[----:B------:R-:W-:-:S03]  /*4060*/  ISETP.GT.AND P1, PT, R4, 0x38, PT ;  /* 0x000000380400780c */ /* 0x000fc60003f24270 */
[----:B------:R-:W-:Y:S01]  /*4070*/  @P0 STG.E.U16 desc[UR36][R8.64+0x52], R47 ;  /* 0x0000522f08000986 */ /* 0x000fe2000c101524 */
[----:B------:R-:W-:-:S03]  /*4080*/  ISETP.GT.AND P0, PT, R4, 0x31, PT ;  /* 0x000000310400780c */ /* 0x000fc60003f04270 */
[----:B------:R-:W-:Y:S01]  /*4090*/  @P4 STG.E.U16 desc[UR36][R6.64+0x60], R48 ;  /* 0x0000603006004986 */ /* 0x000fe2000c101524 */
[C---:B------:R-:W-:Y:S02]  /*40a0*/  ISETP.GT.AND P4, PT, R3.reuse, RZ, P0 ;  /* 0x000000ff0300720c */ /* 0x040fe40000784270 */
[----:B------:R-:W-:-:S11]  /*40b0*/  ISETP.GT.AND P0, PT, R3, 0x8, P0 ;  /* 0x000000080300780c */ /* 0x000fd60000704270 */
[----:B------:R-:W-:Y:S02]  /*40c0*/  @P4 IMAD.MOV.U32 R4, RZ, RZ, R6 ;  /* 0x000000ffff044224 */ /* 0x000fe400078e0006 */
[----:B------:R-:W-:-:S05]  /*40d0*/  @P4 IMAD.MOV.U32 R5, RZ, RZ, R7 ;  /* 0x000000ffff054224 */ /* 0x000fca00078e0007 */
[----:B------:R0:W-:Y:S01]  /*40e0*/  @P4 STG.E.U16 desc[UR36][R4.64+0x62], R49 ;  /* 0x0000623104004986 */ /* 0x0001e2000c101524 */
[C---:B------:R-:W-:Y:S02]  /*40f0*/  ISETP.GT.AND P4, PT, R3.reuse, RZ, P2 ;  /* 0x000000ff0300720c */ /* 0x040fe40001784270 */
[----:B------:R-:W-:Y:S01]  /*4100*/  ISETP.GT.AND P2, PT, R3, 0x8, P2 ;  /* 0x000000080300780c */ /* 0x000fe20001744270 */
[----:B0-----:R-:W-:Y:S02]  /*4110*/  @P3 IMAD.MOV.U32 R4, RZ, RZ, R8 ;  /* 0x000000ffff043224 */ /* 0x001fe400078e0008 */
[----:B------:R-:W-:-:S05]  /*4120*/  @P3 IMAD.MOV.U32 R5, RZ, RZ, R9 ;  /* 0x000000ffff053224 */ /* 0x000fca00078e0009 */
[----:B------:R0:W-:Y:S01]  /*4130*/  @P3 STG.E.U16 desc[UR36][R4.64+0x60], R50 ;  /* 0x0000603204003986 */ /* 0x0001e2000c101524 */
[C---:B------:R-:W-:Y:S02]  /*4140*/  ISETP.GT.AND P3, PT, R3.reuse, RZ, P1 ;  /* 0x000000ff0300720c */ /* 0x040fe40000f64270 */
[----:B------:R-:W-:Y:S01]  /*4150*/  ISETP.GT.AND P1, PT, R3, 0x8, P1 ;  /* 0x000000080300780c */ /* 0x000fe20000f24270 */
[----:B0-----:R-:W-:Y:S02]  /*4160*/  @P0 IMAD.MOV.U32 R4, RZ, RZ, R8 ;  /* 0x000000ffff040224 */ /* 0x001fe400078e0008 */
[----:B------:R-:W-:-:S05]  /*4170*/  @P0 IMAD.MOV.U32 R5, RZ, RZ, R9 ;  /* 0x000000ffff050224 */ /* 0x000fca00078e0009 */
[----:B------:R0:W-:Y:S03]  /*4180*/  @P0 STG.E.U16 desc[UR36][R4.64+0x62], R51 ;  /* 0x0000623304000986 */ /* 0x0001e6000c101524 */
[----:B0-----:R-:W-:Y:S02]  /*4190*/  @P3 IMAD.MOV.U32 R4, RZ, RZ, R6 ;  /* 0x000000ffff043224 */ /* 0x001fe400078e0006 */
[----:B------:R-:W-:-:S05]  /*41a0*/  @P3 IMAD.MOV.U32 R5, RZ, RZ, R7 ;  /* 0x000000ffff053224 */ /* 0x000fca00078e0007 */
[----:B------:R0:W-:Y:S04]  /*41b0*/  @P3 STG.E.U16 desc[UR36][R4.64+0x70], R52 ;  /* 0x0000703404003986 */ /* 0x0001e8000c101524 */
[----:B------:R1:W-:Y:S01]  /*41c0*/  @P4 STG.E.U16 desc[UR36][R6.64+0x72], R53 ;  /* 0x0000723506004986 */ /* 0x0003e2000c101524 */
[----:B0-----:R-:W-:Y:S02]  /*41d0*/  @P1 IMAD.MOV.U32 R4, RZ, RZ, R8 ;  /* 0x000000ffff041224 */ /* 0x001fe400078e0008 */
[----:B------:R-:W-:-:S05]  /*41e0*/  @P1 IMAD.MOV.U32 R5, RZ, RZ, R9 ;  /* 0x000000ffff051224 */ /* 0x000fca00078e0009 */
[----:B------:R1:W-:Y:S04]  /*41f0*/  @P1 STG.E.U16 desc[UR36][R4.64+0x70], R54 ;  /* 0x0000703604001986 */ /* 0x0003e8000c101524 */
[----:B------:R1:W-:Y:S02]  /*4200*/  @P2 STG.E.U16 desc[UR36][R8.64+0x72], R55 ;  /* 0x0000723708002986 */ /* 0x0003e4000c101524 */
.L_x_97:
[----:B------:R-:W-:Y:S05]  /*4210*/  BSYNC B0 ;  /* 0x0000000000007941 */ /* 0x000fea0003800000 */
.L_x_35:
[----:B------:R-:W-:Y:S01]  /*4220*/  ULDC UR4, c[0x0][0xc] ;  /* 0x0000030000047ab9 */ /* 0x000fe20000000800 */
[----:B------:R-:W-:Y:S01]  /*4230*/  ULDC UR5, c[0x0][0x10] ;  /* 0x0000040000057ab9 */ /* 0x000fe20000000800 */
[----:B------:R-:W0:Y:S01]  /*4240*/  LDC R3, c[0x0][0x14] ;  /* 0x00000500ff037b82 */ /* 0x000e220000000800 */
[----:B------:R-:W-:Y:S01]  /*4250*/  UIMAD.WIDE.U32 UR4, UR4, UR5, URZ ;  /* 0x00000005040472a5 */ /* 0x000fe2000f8e003f */
[----:B------:R-:W-:Y:S02]  /*4260*/  IMAD.MOV.U32 R61, RZ, RZ, -0x1 ;  /* 0xffffffffff3d7424 */ /* 0x000fe400078e00ff */
[----:B------:R-:W-:-:S03]  /*4270*/  IMAD.MOV.U32 R57, RZ, RZ, -0x1 ;  /* 0xffffffffff397424 */ /* 0x000fc600078e00ff */
[----:B0-----:R-:W-:-:S04]  /*4280*/  IMAD.WIDE.U32 R16, R3, UR4, R16 ;  /* 0x0000000403107c25 */ /* 0x001fc8000f8e0010 */
[----:B------:R-:W-:Y:S01]  /*4290*/  IMAD R3, R3, UR5, RZ ;  /* 0x0000000503037c24 */ /* 0x000fe2000f8e02ff */
[----:B------:R-:W-:Y:S02]  /*42a0*/  ULDC.64 UR4, c[0x0][0x650] ;  /* 0x0001940000047ab9 */ /* 0x000fe40000000a00 */
[----:B------:R-:W-:Y:S01]  /*42b0*/  ISETP.GE.U32.AND P0, PT, R16, UR4, PT ;  /* 0x0000000410007c0c */ /* 0x000fe2000bf06070 */
[--C-:B------:R-:W-:Y:S01]  /*42c0*/  IMAD.IADD R17, R17, 0x1, R3.reuse ;  /* 0x0000000111117824 */ /* 0x100fe200078e0203 */
[----:B------:R-:W-:-:S04]  /*42d0*/  PRMT R3, RZ, 0x7610, R3 ;  /* 0x00007610ff037816 */ /* 0x000fc80000000003 */
[----:B------:R-:W-:-:S13]  /*42e0*/  ISETP.GE.U32.AND.EX P0, PT, R17, UR5, PT, P0 ;  /* 0x0000000511007c0c */ /* 0x000fda000bf06100 */
[----:B------:R-:W-:Y:S05]  /*42f0*/  @P0 BRA `(.L_x_98) ;  /* 0x0000000400640947 */ /* 0x000fea0003800000 */
[----:B---3--:R-:W0:Y:S01]  /*4300*/  S2R R12, SR_CTAID.X ;  /* 0x00000000000c7919 */ /* 0x008e220000002500 */
[----:B-12-4-:R-:W1:Y:S01]  /*4310*/  LDC.64 R10, c[0x0][0x628] ;  /* 0x00018a00ff0a7b82 */ /* 0x016e620000000a00 */
[----:B------:R-:W-:Y:S01]  /*4320*/  ULDC UR4, c[0x0][0x150] ;  /* 0x0000540000047ab9 */ /* 0x000fe20000000800 */
[----:B------:R-:W-:Y:S01]  /*4330*/  IMAD.MOV.U32 R8, RZ, RZ, R16 ;  /* 0x000000ffff087224 */ /* 0x000fe200078e0010 */
[----:B-----5:R-:W2:Y:S01]  /*4340*/  S2R R24, SR_CTAID.Y ;  /* 0x0000000000187919 */ /* 0x020ea20000002600 */
[----:B------:R-:W-:-:S04]  /*4350*/  IMAD.MOV.U32 R9, RZ, RZ, R17 ;  /* 0x000000ffff097224 */ /* 0x000fc800078e0011 */
[----:B------:R-:W3:Y:S08]  /*4360*/  LDC R21, c[0x0][0x144] ;  /* 0x00005100ff157b82 */ /* 0x000ef00000000800 */
[----:B------:R-:W4:Y:S08]  /*4370*/  LDC R0, c[0x0][0x630] ;  /* 0x00018c00ff007b82 */ /* 0x000f300000000800 */
[----:B------:R-:W2:Y:S01]  /*4380*/  LDC.64 R14, c[0x0][0x620] ;  /* 0x00018800ff0e7b82 */ /* 0x000ea20000000a00 */
[----:B-1----:R-:W-:-:S04]  /*4390*/  ISETP.NE.U32.AND P0, PT, R10, RZ, PT ;  /* 0x000000ff0a00720c */ /* 0x002fc80003f05070 */
[----:B------:R-:W-:Y:S02]  /*43a0*/  ISETP.NE.AND.EX P0, PT, R11, RZ, PT, P0 ;  /* 0x000000ff0b00720c */ /* 0x000fe40003f05300 */
[----:B0-----:R-:W-:-:S05]  /*43b0*/  I2FP.F32.U32 R3, R12 ;  /* 0x0000000c00037245 */ /* 0x001fca0000201000 */
[----:B------:R-:W-:-:S04]  /*43c0*/  FMUL R3, R3, UR4 ;  /* 0x0000000403037c20 */ /* 0x000fc80008400000 */
[----:B------:R0:W1:Y:S02]  /*43d0*/  F2I.U32.TRUNC.NTZ R20, R3 ;  /* 0x0000000300147305 */ /* 0x000064000020f000 */
[----:B---34-:R-:W-:Y:S05]  /*43e0*/  @!P0 BRA `(.L_x_99) ;  /* 0x0000000000288947 */ /* 0x018fea0003800000 */
[----:B0-----:R-:W0:Y:S02]  /*43f0*/  LDC R3, c[0x0][0x634] ;  /* 0x00018d00ff037b82 */ /* 0x001e240000000800 */
        /* <DEDUP_REMOVED lines=9> */
.L_x_99:
[----:B------:R-:W3:Y:S01]  /*4490*/  LDC.64 R28, c[0x0][0x640] ;  /* 0x00019000ff1c7b82 */ /* 0x000ee20000000a00 */
[-CC-:B------:R-:W-:Y:S01]  /*44a0*/  SHF.R.U64 R57, R8, R0.reuse, R9.reuse ;  /* 0x0000000008397219 */ /* 0x180fe20000001209 */
[----:B-1----:R-:W-:Y:S01]  /*44b0*/  IMAD.MOV R20, RZ, RZ, -R20 ;  /* 0x000000ffff147224 */ /* 0x002fe200078e0a14 */
[----:B------:R-:W-:Y:S01]  /*44c0*/  SHF.R.U32.HI R0, RZ, R0, R9 ;  /* 0x00000000ff007219 */ /* 0x000fe20000011609 */
[----:B------:R-:W-:Y:S01]  /*44d0*/  ULDC UR4, c[0x0][0x154] ;  /* 0x0000550000047ab9 */ /* 0x000fe20000000800 */
[----:B0-----:R-:W-:Y:S01]  /*44e0*/  IADD3 R3, P0, RZ, -R57, RZ ;  /* 0x80000039ff037210 */ /* 0x001fe20007f1e0ff */
[----:B------:R-:W-:Y:S02]  /*44f0*/  IMAD R21, R21, R20, R12 ;  /* 0x0000001415157224 */ /* 0x000fe400078e020c */
[----:B------:R-:W0:Y:S01]  /*4500*/  LDC R6, c[0x0][0x618] ;  /* 0x00018600ff067b82 */ /* 0x000e220000000800 */
[----:B------:R-:W-:Y:S02]  /*4510*/  IMAD.MOV.U32 R7, RZ, RZ, 0x1 ;  /* 0x00000001ff077424 */ /* 0x000fe400078e00ff */
[----:B------:R-:W-:-:S04]  /*4520*/  IMAD.X R5, RZ, RZ, ~R0, P0 ;  /* 0x000000ffff057224 */ /* 0x000fc800000e0e00 */
[-C--:B--2---:R-:W-:Y:S01]  /*4530*/  IMAD R0, R5, R14.reuse, RZ ;  /* 0x0000000e05007224 */ /* 0x084fe200078e02ff */
[----:B------:R-:W1:Y:S01]  /*4540*/  LDC R8, c[0x0][0x608] ;  /* 0x00018200ff087b82 */ /* 0x000e620000000800 */
[----:B------:R-:W-:-:S04]  /*4550*/  IMAD.WIDE.U32 R4, R3, R14, R16 ;  /* 0x0000000e03047225 */ /* 0x000fc800078e0010 */
[----:B------:R-:W-:Y:S01]  /*4560*/  IMAD R3, R3, R15, R0 ;  /* 0x0000000f03037224 */ /* 0x000fe200078e0200 */
[----:B------:R-:W-:Y:S02]  /*4570*/  I2FP.F32.U32 R0, R24 ;  /* 0x0000001800007245 */ /* 0x000fe40000201000 */
[----:B------:R-:W2:Y:S01]  /*4580*/  LDC R26, c[0x0][0x658] ;  /* 0x00019600ff1a7b82 */ /* 0x000ea20000000800 */
[----:B------:R-:W-:Y:S01]  /*4590*/  IMAD.IADD R3, R5, 0x1, R3 ;  /* 0x0000000105037824 */ /* 0x000fe200078e0203 */
[----:B---3--:R-:W-:Y:S01]  /*45a0*/  ISETP.NE.U32.AND P0, PT, R28, RZ, PT ;  /* 0x000000ff1c00720c */ /* 0x008fe20003f05070 */
[----:B------:R-:W-:Y:S01]  /*45b0*/  FMUL R0, R0, UR4 ;  /* 0x0000000400007c20 */ /* 0x000fe20008400000 */
[----:B------:R-:W-:Y:S02]  /*45c0*/  IMAD.MOV.U32 R5, RZ, RZ, -0x1 ;  /* 0xffffffffff057424 */ /* 0x000fe400078e00ff */
[----:B------:R-:W-:Y:S01]  /*45d0*/  ISETP.NE.AND.EX P0, PT, R29, RZ, PT, P0 ;  /* 0x000000ff1d00720c */ /* 0x000fe20003f05300 */
[----:B------:R3:W4:Y:S01]  /*45e0*/  F2I.U32.TRUNC.NTZ R13, R0 ;  /* 0x00000000000d7305 */ /* 0x000722000020f000 */
[----:B------:R-:W3:Y:S01]  /*45f0*/  LDC R15, c[0x0][0x148] ;  /* 0x00005200ff0f7b82 */ /* 0x000ee20000000800 */
[----:B0-----:R-:W-:-:S02]  /*4600*/  SHF.R.U64 R12, R4, R6, R3 ;  /* 0x00000006040c7219 */ /* 0x001fc40000001203 */
[----:B------:R-:W-:-:S05]  /*4610*/  SHF.R.U32.HI R3, RZ, R6, R3 ;  /* 0x00000006ff037219 */ /* 0x000fca0000011603 */
[----:B------:R-:W0:Y:S01]  /*4620*/  LDC R20, c[0x0][0x600] ;  /* 0x00018000ff147b82 */ /* 0x000e220000000800 */
[-CC-:B-1----:R-:W-:Y:S02]  /*4630*/  SHF.R.U64 R10, R12, R8.reuse, R3.reuse ;  /* 0x000000080c0a7219 */ /* 0x182fe40000001203 */
[----:B------:R-:W-:-:S05]  /*4640*/  SHF.R.U32.HI R3, RZ, R8, R3 ;  /* 0x00000008ff037219 */ /* 0x000fca0000011603 */
[----:B------:R-:W1:Y:S01]  /*4650*/  LDC R27, c[0x0][0x648] ;  /* 0x00019200ff1b7b82 */ /* 0x000e620000000800 */
[-C--:B--2---:R-:W-:Y:S02]  /*4660*/  SHF.L.U32 R4, R5, R26.reuse, RZ ;  /* 0x0000001a05047219 */ /* 0x084fe400000006ff */
[-CC-:B------:R-:W-:Y:S02]  /*4670*/  SHF.R.U64 R14, R10, R26.reuse, R3.reuse ;  /* 0x0000001a0a0e7219 */ /* 0x180fe40000001203 */
[----:B------:R-:W-:Y:S02]  /*4680*/  SHF.R.U32.HI R5, RZ, R26, R3 ;  /* 0x0000001aff057219 */ /* 0x000fe40000011603 */
[----:B------:R-:W-:Y:S01]  /*4690*/  LOP3.LUT R25, RZ, R4, RZ, 0x33, !PT ;  /* 0x00000004ff197212 */ /* 0x000fe200078e33ff */
[----:B------:R-:W2:Y:S01]  /*46a0*/  LDC R30, c[0x0][0x638] ;  /* 0x00018e00ff1e7b82 */ /* 0x000ea20000000800 */
[----:B------:R-:W-:Y:S01]  /*46b0*/  SHF.L.U32 R26, R7, R26, RZ ;  /* 0x0000001a071a7219 */ /* 0x000fe200000006ff */
[----:B------:R-:W-:-:S06]  /*46c0*/  IMAD.MOV.U32 R4, RZ, RZ, R14 ;  /* 0x000000ffff047224 */ /* 0x000fcc00078e000e */
[----:B------:R-:W0:Y:S01]  /*46d0*/  LDC R31, c[0x0][0x610] ;  /* 0x00018400ff1f7b82 */ /* 0x000e220000000800 */
[----:B----4-:R-:W-:Y:S05]  /*46e0*/  @!P0 BRA `(.L_x_100) ;  /* 0x0000000000288947 */ /* 0x010fea0003800000 */
        /* <DEDUP_REMOVED lines=10> */
.L_x_100:
[----:B------:R-:W-:Y:S01]  /*4790*/  ISETP.NE.AND P0, PT, R2, 0x1, PT ;  /* 0x000000010200780c */ /* 0x000fe20003f05270 */
[----:B0-----:R-:W-:Y:S01]  /*47a0*/  VIADD R7, R20, 0xffffffff ;  /* 0xffffffff14077836 */ /* 0x001fe20000000000 */
[----:B-1-3--:R-:W-:Y:S01]  /*47b0*/  SHF.R.U64 R0, R4, R27, R5 ;  /* 0x0000001b04007219 */ /* 0x00afe20000001205 */
[----:B------:R-:W-:Y:S01]  /*47c0*/  IMAD.MOV R13, RZ, RZ, -R13 ;  /* 0x000000ffff0d7224 */ /* 0x000fe200078e0a0d */
[----:B------:R-:W-:Y:S01]  /*47d0*/  LOP3.LUT R5, R10, R25, RZ, 0xc0, !PT ;  /* 0x000000190a057212 */ /* 0x000fe200078ec0ff */
[----:B------:R-:W-:Y:S01]  /*47e0*/  IMAD.MOV.U32 R4, RZ, RZ, 0x1 ;  /* 0x00000001ff047424 */ /* 0x000fe200078e00ff */
[----:B------:R-:W-:Y:S01]  /*47f0*/  LOP3.LUT R12, R12, R7, RZ, 0xc0, !PT ;  /* 0x000000070c0c7212 */ /* 0x000fe200078ec0ff */
[----:B------:R-:W-:Y:S02]  /*4800*/  IMAD.MOV R3, RZ, RZ, -R0 ;  /* 0x000000ffff037224 */ /* 0x000fe400078e0a00 */
[----:B------:R-:W-:Y:S02]  /*4810*/  IMAD R0, R26, R0, R5 ;  /* 0x000000001a007224 */ /* 0x000fe400078e0205 */
[----:B--2---:R-:W-:-:S02]  /*4820*/  IMAD R3, R3, R30, R14 ;  /* 0x0000001e03037224 */ /* 0x004fc400078e020e */
[----:B------:R-:W-:Y:S02]  /*4830*/  @P0 IMAD R21, R15, R13, R24 ;  /* 0x0000000d0f150224 */ /* 0x000fe400078e0218 */
[----:B------:R-:W-:Y:S01]  /*4840*/  IMAD R5, R3, R20, R12 ;  /* 0x0000001403057224 */ /* 0x000fe200078e020c */
[----:B------:R-:W-:Y:S01]  /*4850*/  PRMT R3, R4, 0x7610, R3 ;  /* 0x0000761004037816 */ /* 0x000fe20000000003 */
[----:B------:R-:W-:-:S05]  /*4860*/  IMAD R0, R0, R31, R21 ;  /* 0x0000001f00007224 */ /* 0x000fca00078e0215 */
[----:B------:R-:W-:Y:S02]  /*4870*/  SEL R61, R5, R0, !P0 ;  /* 0x00000000053d7207 */ /* 0x000fe40004000000 */
[----:B------:R-:W-:-:S07]  /*4880*/  SEL R0, R0, R5, !P0 ;  /* 0x0000000500007207 */ /* 0x000fce0004000000 */
.L_x_98:
[----:B------:R-:W-:Y:S01]  /*4890*/  LOP3.LUT P0, RZ, R3, 0xff, RZ, 0xc0, !PT ;  /* 0x000000ff03ff7812 */ /* 0x000fe2000780c0ff */
[----:B------:R-:W-:-:S12]  /*48a0*/  IMAD.MOV.U32 R60, RZ, RZ, R0 ;  /* 0x000000ffff3c7224 */ /* 0x000fd800078e0000 */
[----:B------:R-:W-:Y:S05]  /*48b0*/  @P0 BRA `(.L_x_101) ;  /* 0xffffffc800ac0947 */ /* 0x000fea000383ffff */
[----:B------:R-:W-:Y:S05]  /*48c0*/  EXIT ;  /* 0x000000000000794d */ /* 0x000fea0003800000 */
.L_x_8:
[----:B0-----:R-:W-:Y:S01]  /*48d0*/  ULDC.64 UR4, c[0x0][0x650] ;  /* 0x0001940000047ab9 */ /* 0x001fe20000000a00 */
        /* <DEDUP_REMOVED lines=25> */
.L_x_103:
[----:B------:R-:W0:Y:S01]  /*4a70*/  LDC.64 R28, c[0x0][0x640] ;  /* 0x00019000ff1c7b82 */ /* 0x000e220000000a00 */
[-CC-:B------:R-:W-:Y:S01]  /*4a80*/  SHF.R.U64 R22, R12, R6.reuse, R13.reuse ;  /* 0x000000060c167219 */ /* 0x180fe2000000120d */
[----:B------:R-:W-:Y:S01]  /*4a90*/  IMAD.MOV.U32 R30, RZ, RZ, 0x1 ;  /* 0x00000001ff1e7424 */ /* 0x000fe200078e00ff */
[----:B------:R-:W-:Y:S02]  /*4aa0*/  SHF.R.U32.HI R6, RZ, R6, R13 ;  /* 0x00000006ff067219 */ /* 0x000fe4000001160d */
        /* <DEDUP_REMOVED lines=8> */
[----:B------:R-:W-:Y:S01]  /*4b30*/  IMAD.IADD R9, R9, 0x1, R11 ;  /* 0x0000000109097824 */ /* 0x000fe200078e020b */
[----:B0-----:R-:W-:-:S04]  /*4b40*/  ISETP.NE.U32.AND P0, PT, R28, RZ, PT ;  /* 0x000000ff1c00720c */ /* 0x001fc80003f05070 */
[----:B------:R-:W-:Y:S02]  /*4b50*/  ISETP.NE.AND.EX P0, PT, R29, RZ, PT, P0 ;  /* 0x000000ff1d00720c */ /* 0x000fe40003f05300 */
[----:B------:R-:W0:Y:S01]  /*4b60*/  LDC R20, c[0x0][0x600] ;  /* 0x00018000ff147b82 */ /* 0x000e220000000800 */
[-CC-:B-1----:R-:W-:Y:S01]  /*4b70*/  SHF.R.U64 R14, R8, R10.reuse, R9.reuse ;  /* 0x0000000a080e7219 */ /* 0x182fe20000001209 */
[----:B------:R-:W-:Y:S01]  /*4b80*/  IMAD.MOV.U32 R8, RZ, RZ, -0x1 ;  /* 0xffffffffff087424 */ /* 0x000fe200078e00ff */
[----:B------:R-:W-:-:S05]  /*4b90*/  SHF.R.U32.HI R9, RZ, R10, R9 ;  /* 0x0000000aff097219 */ /* 0x000fca0000011609 */
[----:B------:R-:W1:Y:S01]  /*4ba0*/  LDC R24, c[0x0][0x648] ;  /* 0x00019200ff187b82 */ /* 0x000e620000000800 */
[-CC-:B--2---:R-:W-:Y:S02]  /*4bb0*/  SHF.R.U64 R23, R14, R12.reuse, R9.reuse ;  /* 0x0000000c0e177219 */ /* 0x184fe40000001209 */
[----:B------:R-:W-:-:S05]  /*4bc0*/  SHF.R.U32.HI R6, RZ, R12, R9 ;  /* 0x0000000cff067219 */ /* 0x000fca0000011609 */
[----:B------:R-:W2:Y:S01]  /*4bd0*/  LDC R26, c[0x0][0x638] ;  /* 0x00018e00ff1a7b82 */ /* 0x000ea20000000800 */
[-C--:B---3--:R-:W-:Y:S02]  /*4be0*/  SHF.L.U32 R8, R8, R27.reuse, RZ ;  /* 0x0000001b08087219 */ /* 0x088fe400000006ff */
[-CC-:B------:R-:W-:Y:S02]  /*4bf0*/  SHF.R.U64 R25, R23, R27.reuse, R6.reuse ;  /* 0x0000001b17197219 */ /* 0x180fe40000001206 */
[----:B------:R-:W-:Y:S02]  /*4c00*/  LOP3.LUT R32, RZ, R8, RZ, 0x33, !PT ;  /* 0x00000008ff207212 */ /* 0x000fe400078e33ff */
[----:B------:R-:W-:Y:S01]  /*4c10*/  SHF.R.U32.HI R9, RZ, R27, R6 ;  /* 0x0000001bff097219 */ /* 0x000fe20000011606 */
[----:B------:R-:W3:Y:S01]  /*4c20*/  LDC R31, c[0x0][0x610] ;  /* 0x00018400ff1f7b82 */ /* 0x000ee20000000800 */
[----:B------:R-:W-:Y:S01]  /*4c30*/  IMAD.MOV.U32 R8, RZ, RZ, R25 ;  /* 0x000000ffff087224 */ /* 0x000fe200078e0019 */
[----:B------:R-:W-:Y:S06]  /*4c40*/  @!P0 BRA `(.L_x_104) ;  /* 0x0000000000288947 */ /* 0x000fec0003800000 */
        /* <DEDUP_REMOVED lines=10> */
.L_x_104:
[----:B------:R-:W-:Y:S02]  /*4cf0*/  ISETP.NE.AND P0, PT, R2, 0x1, PT ;  /* 0x000000010200780c */ /* 0x000fe40003f05270 */
[----:B-1----:R-:W-:Y:S01]  /*4d00*/  SHF.R.U64 R6, R8, R24, R9 ;  /* 0x0000001808067219 */ /* 0x002fe20000001209 */
[----:B0-----:R-:W-:Y:S01]  /*4d10*/  VIADD R9, R20, 0xffffffff ;  /* 0xffffffff14097836 */ /* 0x001fe20000000000 */
[----:B------:R-:W-:Y:S02]  /*4d20*/  SHF.L.U32 R30, R30, R27, RZ ;  /* 0x0000001b1e1e7219 */ /* 0x000fe400000006ff */
[----:B------:R-:W-:Y:S01]  /*4d30*/  LOP3.LUT R5, R23, R32, RZ, 0xc0, !PT ;  /* 0x0000002017057212 */ /* 0x000fe200078ec0ff */
[----:B------:R-:W-:-:S04]  /*4d40*/  IMAD.MOV R8, RZ, RZ, -R6 ;  /* 0x000000ffff087224 */ /* 0x000fc800078e0a06 */
[----:B------:R-:W-:Y:S01]  /*4d50*/  IMAD R6, R30, R6, R5 ;  /* 0x000000061e067224 */ /* 0x000fe200078e0205 */
[----:B------:R-:W-:Y:S01]  /*4d60*/  LOP3.LUT R5, R14, R9, RZ, 0xc0, !PT ;  /* 0x000000090e057212 */ /* 0x000fe200078ec0ff */
[----:B------:R-:W-:Y:S02]  /*4d70*/  @P0 IMAD R3, R7, R21, R4 ;  /* 0x0000001507030224 */ /* 0x000fe400078e0204 */
[----:B--2---:R-:W-:Y:S02]  /*4d80*/  IMAD R4, R8, R26, R25 ;  /* 0x0000001a08047224 */ /* 0x004fe400078e0219 */
[----:B---3--:R-:W-:Y:S02]  /*4d90*/  IMAD R3, R6, R31, R3 ;  /* 0x0000001f06037224 */ /* 0x008fe400078e0203 */
[----:B------:R-:W-:Y:S02]  /*4da0*/  IMAD R4, R4, R20, R5 ;  /* 0x0000001404047224 */ /* 0x000fe400078e0205 */
[----:B------:R-:W-:-:S02]  /*4db0*/  IMAD.MOV.U32 R8, RZ, RZ, 0x1 ;  /* 0x00000001ff087424 */ /* 0x000fc400078e00ff */
[----:B------:R-:W-:Y:S01]  /*4dc0*/  IMAD.MOV.U32 R6, RZ, RZ, R22 ;  /* 0x000000ffff067224 */ /* 0x000fe200078e0016 */
[----:B------:R-:W-:Y:S02]  /*4dd0*/  SEL R13, R4, R3, !P0 ;  /* 0x00000003040d7207 */ /* 0x000fe40004000000 */
[----:B------:R-:W-:-:S07]  /*4de0*/  SEL R20, R3, R4, !P0 ;  /* 0x0000000403147207 */ /* 0x000fce0004000000 */
.L_x_102:
[----:B------:R-:W-:-:S08]  /*4df0*/  NOP ;  /* 0x0000000000007918 */ /* 0x000fd00000000000 */
[----:B------:R-:W0:-:S00]  /*4e00*/  USETMAXREG.DEALLOC.CTAPOOL 0x28 ;  /* 0x00000028000079c8 */ /* 0x000e0000080e0500 */
[----:B0-----:R-:W-:-:S13]  /*4e10*/  ISETP.NE.AND P0, PT, R0, RZ, PT ;  /* 0x000000ff0000720c */ /* 0x001fda0003f05270 */
[----:B------:R-:W-:Y:S05]  /*4e20*/  @P0 EXIT ;  /* 0x000000000000094d */ /* 0x000fea0003800000 */
[----:B------:R-:W-:Y:S01]  /*4e30*/  LOP3.LUT P0, RZ, R8, 0xff, RZ, 0xc0, !PT ;  /* 0x000000ff08ff7812 */ /* 0x000fe2000780c0ff */
[----:B------:R-:W-:Y:S02]  /*4e40*/  IMAD.MOV.U32 R0, RZ, RZ, 0x1 ;  /* 0x00000001ff007424 */ /* 0x000fe400078e00ff */
[----:B------:R-:W-:-:S10]  /*4e50*/  IMAD.MOV.U32 R3, RZ, RZ, RZ ;  /* 0x000000ffff037224 */ /* 0x000fd400078e00ff */
[----:B------:R-:W-:Y:S05]  /*4e60*/  @!P0 BRA `(.L_x_105) ;  /* 0x0000000c00388947 */ /* 0x000fea0003800000 */
[----:B------:R-:W0:Y:S01]  /*4e70*/  LDC R0, c[0x0][0x28c] ;  /* 0x0000a300ff007b82 */ /* 0x000e220000000800 */
[----:B------:R-:W-:Y:S01]  /*4e80*/  ULDC UR5, c[0x0][0x658] ;  /* 0x0001960000057ab9 */ /* 0x000fe20000000800 */
[----:B------:R-:W-:Y:S01]  /*4e90*/  UMOV UR7, 0xffffffff ;  /* 0xffffffff00077882 */ /* 0x000fe20000000000 */
[----:B------:R-:W-:Y:S01]  /*4ea0*/  ULDC UR6, c[0x0][0xc] ;  /* 0x0000030000067ab9 */ /* 0x000fe20000000800 */
[----:B------:R-:W-:Y:S01]  /*4eb0*/  USHF.L.U32 UR8, UR7, UR5, URZ ;  /* 0x0000000507087299 */ /* 0x000fe2000800063f */
[----:B------:R-:W-:Y:S01]  /*4ec0*/  BSSY B0, `(.L_x_105) ;  /* 0x00000c8000007945 */ /* 0x000fe20003800000 */
[----:B------:R-:W-:Y:S01]  /*4ed0*/  UMOV UR9, 0x1 ;  /* 0x0000000100097882 */ /* 0x000fe20000000000 */
[----:B------:R-:W-:Y:S01]  /*4ee0*/  ULDC UR7, c[0x0][0x10] ;  /* 0x0000040000077ab9 */ /* 0x000fe20000000800 */
[----:B------:R-:W1:Y:S01]  /*4ef0*/  S2UR UR10, SR_CgaCtaId ;  /* 0x00000000000a79c3 */ /* 0x000e620000008800 */
[----:B------:R-:W-:Y:S01]  /*4f00*/  UIMAD.WIDE.U32 UR6, UR6, UR7, URZ ;  /* 0x00000007060672a5 */ /* 0x000fe2000f8e003f */
[----:B------:R-:W-:Y:S01]  /*4f10*/  IMAD.MOV.U32 R9, RZ, RZ, 0x1 ;  /* 0x00000001ff097424 */ /* 0x000fe200078e00ff */
[----:B------:R-:W-:Y:S01]  /*4f20*/  USHF.L.U32 UR18, UR9, UR5, URZ ;  /* 0x0000000509127299 */ /* 0x000fe2000800063f */
[----:B------:R-:W-:Y:S01]  /*4f30*/  LOP3.LUT R8, R19, 0x2, RZ, 0xfc, !PT ;  /* 0x0000000213087812 */ /* 0x000fe200078efcff */
[----:B------:R-:W-:Y:S01]  /*4f40*/  ULDC UR4, c[0x0][0x600] ;  /* 0x0001800000047ab9 */ /* 0x000fe20000000800 */
[----:B------:R-:W-:Y:S01]  /*4f50*/  ULDC UR5, c[0x0][0x14] ;  /* 0x0000050000057ab9 */ /* 0x000fe20000000800 */
[----:B------:R-:W-:-:S02]  /*4f60*/  UIADD3 UR4, UR4, -0x1, URZ ;  /* 0xffffffff04047890 */ /* 0x000fc4000fffe03f */
[----:B------:R-:W-:Y:S02]  /*4f70*/  UIMAD.WIDE.U32 UR20, UR6, UR5, URZ ;  /* 0x00000005061472a5 */ /* 0x000fe4000f8e003f */
[----:B------:R-:W-:Y:S02]  /*4f80*/  UIMAD UR13, UR7, UR5, URZ ;  /* 0x00000005070d72a4 */ /* 0x000fe4000f8e023f */
[----:B------:R-:W-:Y:S02]  /*4f90*/  ULOP3.LUT UR17, URZ, UR8, URZ, 0x33, !UPT ;  /* 0x000000083f117292 */ /* 0x000fe4000f8e333f */
[----:B------:R-:W-:Y:S01]  /*4fa0*/  UIADD3 UR13, UR21, UR13, URZ ;  /* 0x0000000d150d7290 */ /* 0x000fe2000fffe03f */
[----:B0-----:R-:W-:Y:S01]  /*4fb0*/  VIADD R0, R0, 0x1f ;  /* 0x0000001f00007836 */ /* 0x001fe20000000000 */
[----:B------:R-:W-:-:S04]  /*4fc0*/  ULDC.64 UR22, c[0x0][0x198] ;  /* 0x0000660000167ab9 */ /* 0x000fc80000000a00 */
[----:B------:R-:W-:Y:S01]  /*4fd0*/  SHF.R.S32.HI R3, RZ, 0x1f, R0 ;  /* 0x0000001fff037819 */ /* 0x000fe20000011400 */
[----:B-1----:R-:W-:-:S03]  /*4fe0*/  IMAD.U32 R11, RZ, RZ, UR10 ;  /* 0x0000000aff0b7e24 */ /* 0x002fc6000f8e00ff */
[----:B------:R-:W-:Y:S01]  /*4ff0*/  LEA.HI R3, R3, R0, RZ, 0x5 ;  /* 0x0000000003037211 */ /* 0x000fe200078f28ff */
[----:B------:R-:W-:-:S03]  /*5000*/  IMAD.MOV.U32 R0, RZ, RZ, 0x1 ;  /* 0x00000001ff007424 */ /* 0x000fc600078e00ff */
[----:B------:R-:W-:Y:S01]  /*5010*/  SHF.R.S32.HI R10, RZ, 0x5, R3 ;  /* 0x00000005ff0a7819 */ /* 0x000fe20000011403 */
[----:B------:R-:W-:-:S04]  /*5020*/  IMAD.MOV.U32 R3, RZ, RZ, RZ ;  /* 0x000000ffff037224 */ /* 0x000fc800078e00ff */
[----:B------:R-:W-:-:S07]  /*5030*/  VIADD R12, R10, 0x1 ;  /* 0x000000010a0c7836 */ /* 0x000fce0000000000 */
.L_x_116:
[----:B------:R-:W-:-:S03]  /*5040*/  UMOV UR5, 0xffffffff ;  /* 0xffffffff00057882 */ /* 0x000fc60000000000 */
[----:B------:R-:W-:Y:S05]  /*5050*/  BRA.DIV UR5, `(.L_x_106) ;  /* 0x00000016059c7947 */ /* 0x000fea000b800000 */
[----:B------:R-:W-:-:S13]  /*5060*/  ELECT P6, URZ, PT ;  /* 0x00000000003f782f */ /* 0x000fda00038c0000 */
.L_x_141:
[----:B------:R-:W0:Y:S01]  /*5070*/  LDC R4, c[0x0][0x28c] ;  /* 0x0000a300ff047b82 */ /* 0x000e220000000800 */
[----:B------:R-:W-:Y:S01]  /*5080*/  BSSY B1, `(.L_x_107) ;  /* 0x0000039000017945 */ /* 0x000fe20003800000 */
[----:B0-----:R-:W-:-:S13]  /*5090*/  ISETP.LT.OR P6, PT, R4, 0x1, !P6 ;  /* 0x000000010400780c */ /* 0x001fda00077c1670 */
[----:B------:R-:W-:Y:S05]  /*50a0*/  @P6 BRA `(.L_x_108) ;  /* 0x0000000000d86947 */ /* 0x000fea0003800000 */
[----:B------:R-:W-:Y:S02]  /*50b0*/  IMAD R20, R20, 0x4, R11 ;  /* 0x0000000414147824 */ /* 0x000fe400078e020b */
[----:B------:R-:W-:Y:S02]  /*50c0*/  IMAD.SHL.U32 R15, R13, 0x40, RZ ;  /* 0x000000400d0f7824 */ /* 0x000fe400078e00ff */
[----:B------:R-:W-:Y:S02]  /*50d0*/  IMAD.MOV.U32 R21, RZ, RZ, RZ ;  /* 0x000000ffff157224 */ /* 0x000fe400078e00ff */
[----:B------:R-:W-:Y:S02]  /*50e0*/  IMAD.MOV.U32 R4, RZ, RZ, R12 ;  /* 0x000000ffff047224 */ /* 0x000fe400078e000c */
[----:B------:R-:W-:Y:S02]  /*50f0*/  IMAD.MOV.U32 R5, RZ, RZ, R0 ;  /* 0x000000ffff057224 */ /* 0x000fe400078e0000 */
[----:B------:R-:W-:-:S02]  /*5100*/  IMAD.MOV.U32 R7, RZ, RZ, R3 ;  /* 0x000000ffff077224 */ /* 0x000fc400078e0003 */
[----:B------:R-:W-:-:S07]  /*5110*/  IMAD.SHL.U32 R20, R20, 0x20, RZ ;  /* 0x0000002014147824 */ /* 0x000fce00078e00ff */
.L_x_111:
[----:B------:R-:W0:Y:S01]  /*5120*/  S2UR UR5, SR_CgaCtaId ;  /* 0x00000000000579c3 */ /* 0x000e220000008800 */
[----:B------:R-:W-:Y:S02]  /*5130*/  MOV R14, 0x400 ;  /* 0x00000400000e7802 */ /* 0x000fe40000000f00 */
[----:B------:R-:W-:Y:S02]  /*5140*/  SHF.L.U32 R13, R5, 0x1f, RZ ;  /* 0x0000001f050d7819 */ /* 0x000fe400000006ff */
[----:B------:R-:W-:Y:S01]  /*5150*/  LOP3.LUT P1, RZ, R18, 0x7f, RZ, 0xc0, !PT ;  /* 0x0000007f12ff7812 */ /* 0x000fe2000782c0ff */
[----:B0-----:R-:W-:-:S05]  /*5160*/  IMAD.U32 R11, RZ, RZ, UR5 ;  /* 0x00000005ff0b7e24 */ /* 0x001fca000f8e00ff */
[----:B------:R-:W-:-:S07]  /*5170*/  LEA R24, R11, R14, 0x18 ;  /* 0x0000000e0b187211 */ /* 0x000fce00078ec0ff */
[----:B------:R-:W0:Y:S01]  /*5180*/  @!P1 LDC R14, c[0x0][0x500] ;  /* 0x00014000ff0e9b82 */ /* 0x000e220000000800 */
[----:B------:R-:W-:-:S04]  /*5190*/  IMAD R22, R7, 0x8, R24 ;  /* 0x0000000807167824 */ /* 0x000fc800078e0218 */
[----:B------:R-:W1:Y:S02]  /*51a0*/  SYNCS.PHASECHK.TRANS64.TRYWAIT P0, [R22+URZ+0x90], R13 ;  /* 0x0000900d160075a7 */ /* 0x000e64000800017f */
[----:B-1----:R-:W-:Y:S05]  /*51b0*/  @!P0 BRA `(.L_x_109) ;  /* 0x0000001400648947 */ /* 0x002fea0003800000 */
.L_x_142:
[----:B-1----:R-:W-:Y:S01]  /*51c0*/  PRMT R13, R8, 0x9910, RZ ;  /* 0x00009910080d7816 */ /* 0x002fe200000000ff */
[----:B0-----:R0:W-:Y:S03]  /*51d0*/  @!P1 SYNCS.ARRIVE.TRANS64 RZ, [R22+URZ], R14 ;  /* 0x0000000e16ff99a7 */ /* 0x0011e6000800003f */
[----:B------:R-:W-:-:S13]  /*51e0*/  ISETP.NE.AND P0, PT, R13, 0x2, PT ;  /* 0x000000020d00780c */ /* 0x000fda0003f05270 */
[----:B0-----:R-:W-:Y:S05]  /*51f0*/  @P0 BRA `(.L_x_110) ;  /* 0x0000000000040947 */ /* 0x001fea0003800000 */
[----:B------:R-:W-:Y:S01]  /*5200*/  BPT.TRAP 0x1 ;  /* 0x000000040000795c */ /* 0x000fe20000300000 */
.L_x_110:
[----:B------:R-:W-:Y:S01]  /*5210*/  IMAD.SHL.U32 R14, R7, 0x1000, RZ ;  /* 0x00001000070e7824 */ /* 0x000fe200078e00ff */
[----:B------:R-:W-:Y:S01]  /*5220*/  R2UR UR9, R22 ;  /* 0x00000000160972ca */ /* 0x000fe200000e0000 */
[----:B------:R-:W-:Y:S01]  /*5230*/  VIADD R4, R4, 0xffffffff ;  /* 0xffffffff04047836 */ /* 0x000fe20000000000 */
[----:B------:R-:W-:Y:S01]  /*5240*/  R2UR UR11, R20 ;  /* 0x00000000140b72ca */ /* 0x000fe200000e0000 */
[--C-:B------:R-:W-:Y:S01]  /*5250*/  IMAD R13, R11, 0x400, R14.reuse ;  /* 0x000004000b0d7824 */ /* 0x100fe200078e020e */
[----:B------:R-:W-:Y:S01]  /*5260*/  IADD3 R14, R24, 0x24200, R14 ;  /* 0x00024200180e7810 */ /* 0x000fe20007ffe00e */
[----:B------:R-:W-:Y:S01]  /*5270*/  UIADD3 UR6, UP0, UR22, 0xf0, URZ ;  /* 0x000000f016067890 */ /* 0x000fe2000ff1e03f */
[----:B------:R-:W-:Y:S01]  /*5280*/  R2UR UR10, R21 ;  /* 0x00000000150a72ca */ /* 0x000fe200000e0000 */
[----:B------:R-:W-:Y:S01]  /*5290*/  IMAD R13, R13, 0x2, R24 ;  /* 0x000000020d0d7824 */ /* 0x000fe200078e0218 */
[----:B------:R-:W-:Y:S01]  /*52a0*/  R2UR UR12, R6 ;  /* 0x00000000060c72ca */ /* 0x000fe200000e0000 */
[----:B------:R-:W-:Y:S01]  /*52b0*/  UIADD3 UR24, UP1, UR22, 0x1f0, URZ ;  /* 0x000001f016187890 */ /* 0x000fe2000ff3e03f */
[----:B------:R-:W-:Y:S01]  /*52c0*/  R2UR UR16, R14 ;  /* 0x000000000e1072ca */ /* 0x000fe200000e0000 */
[----:B------:R-:W-:Y:S01]  /*52d0*/  UIADD3.X UR7, URZ, UR23, URZ, UP0, !UPT ;  /* 0x000000173f077290 */ /* 0x000fe200087fe43f */
[----:B------:R-:W-:Y:S01]  /*52e0*/  R2UR UR5, R13 ;  /* 0x000000000d0572ca */ /* 0x000fe200000e0000 */
[----:B------:R-:W-:Y:S01]  /*52f0*/  VIADD R7, R7, 0x1 ;  /* 0x0000000107077836 */ /* 0x000fe20000000000 */
[----:B------:R-:W-:Y:S01]  /*5300*/  R2UR UR19, R15 ;  /* 0x000000000f1372ca */ /* 0x000fe200000e0000 */
[----:B------:R-:W-:Y:S01]  /*5310*/  UIADD3.X UR25, URZ, UR23, URZ, UP1, !UPT ;  /* 0x000000173f197290 */ /* 0x000fe20008ffe43f */
[----:B------:R-:W-:Y:S01]  /*5320*/  ISETP.GT.AND P1, PT, R4, 0x1, PT ;  /* 0x000000010400780c */ /* 0x000fe20003f24270 */
[----:B------:R-:W-:Y:S01]  /*5330*/  UMOV UR14, 0x0 ;  /* 0x00000000000e7882 */ /* 0x000fe20000000000 */
[----:B------:R-:W-:Y:S01]  /*5340*/  UMOV UR15, 0x10000000 ;  /* 0x10000000000f7882 */ /* 0x000fe20000000000 */
[----:B------:R-:W-:Y:S01]  /*5350*/  ISETP.NE.AND P0, PT, R7, 0x12, PT ;  /* 0x000000120700780c */ /* 0x000fe20003f05270 */
[----:B------:R-:W-:-:S03]  /*5360*/  VIADD R21, R21, 0x20 ;  /* 0x0000002015157836 */ /* 0x000fc60000000000 */
[----:B------:R-:W-:Y:S02]  /*5370*/  SEL R14, RZ, 0x1, P0 ;  /* 0x00000001ff0e7807 */ /* 0x000fe40000000000 */
[----:B------:R-:W-:Y:S01]  /*5380*/  UIADD3 UR8, UR5, 0x200, URZ ;  /* 0x0000020005087890 */ /* 0x000fe2000fffe03f */
[----:B------:R-:W-:Y:S02]  /*5390*/  SEL R7, R7, RZ, P0 ;  /* 0x000000ff07077207 */ /* 0x000fe40000000000 */
[----:B------:R-:W-:Y:S01]  /*53a0*/  UMOV UR5, 0xf0000 ;  /* 0x000f000000057882 */ /* 0x000fe20000000000 */
[----:B------:R-:W-:-:S05]  /*53b0*/  LOP3.LUT R5, R5, R14, RZ, 0x3c, !PT ;  /* 0x0000000e05057212 */ /* 0x000fca00078e3cff */
[----:B------:R0:W-:Y:S02]  /*53c0*/  UTMALDG.3D.MULTICAST [UR8], [UR6], UR5, desc[UR14] ;  /* 0x00000e08060073b4 */ /* 0x0001e40008011805 */
[----:B0-----:R-:W-:Y:S01]  /*53d0*/  UMOV UR8, UR16 ;  /* 0x0000001000087c82 */ /* 0x001fe20008000000 */
[----:B------:R-:W-:Y:S02]  /*53e0*/  UMOV UR11, UR19 ;  /* 0x00000013000b7c82 */ /* 0x000fe40008000000 */
[----:B------:R0:W-:Y:S02]  /*53f0*/  UTMALDG.3D [UR8], [UR24], desc[UR14] ;  /* 0x00000e08180075b4 */ /* 0x0001e40008011000 */
[----:B0-----:R-:W-:Y:S05]  /*5400*/  @P1 BRA `(.L_x_111) ;  /* 0xfffffffc00441947 */ /* 0x001fea000383ffff */
.L_x_108:
[----:B------:R-:W-:Y:S05]  /*5410*/  BSYNC B1 ;  /* 0x0000000000017941 */ /* 0x000fea0003800000 */
.L_x_107:
[----:B------:R-:W-:Y:S01]  /*5420*/  LOP3.LUT P1, RZ, R9, 0xff, RZ, 0xc0, !PT ;  /* 0x000000ff09ff7812 */ /* 0x000fe2000782c0ff */
[C---:B------:R-:W-:Y:S01]  /*5430*/  IMAD.IADD R6, R10.reuse, 0x1, R3 ;  /* 0x000000010a067824 */ /* 0x040fe200078e0203 */
[----:B------:R-:W-:Y:S01]  /*5440*/  ULDC.64 UR6, c[0x0][0x650] ;  /* 0x0001940000067ab9 */ /* 0x000fe20000000a00 */
[----:B------:R-:W-:Y:S01]  /*5450*/  ISETP.GE.U32.AND P2, PT, R10, 0x12, PT ;  /* 0x000000120a00780c */ /* 0x000fe20003f46070 */
[----:B------:R-:W-:Y:S01]  /*5460*/  BSSY B1, `(.L_x_112) ;  /* 0x000006b000017945 */ /* 0x000fe20003800000 */
[----:B------:R-:W-:Y:S01]  /*5470*/  IMAD.MOV.U32 R20, RZ, RZ, -0x1 ;  /* 0xffffffffff147424 */ /* 0x000fe200078e00ff */
[----:B------:R-:W-:Y:S01]  /*5480*/  ISETP.GT.U32.AND P0, PT, R6, 0x11, PT ;  /* 0x000000110600780c */ /* 0x000fe20003f04070 */
[----:B------:R-:W-:Y:S01]  /*5490*/  IMAD.MOV.U32 R13, RZ, RZ, -0x1 ;  /* 0xffffffffff0d7424 */ /* 0x000fe200078e00ff */
[----:B------:R-:W-:Y:S02]  /*54a0*/  PRMT R9, RZ, 0x7610, R9 ;  /* 0x00007610ff097816 */ /* 0x000fe40000000009 */
[----:B------:R-:W-:-:S03]  /*54b0*/  ISETP.LT.U32.AND P0, PT, R10, 0x12, P0 ;  /* 0x000000120a00780c */ /* 0x000fc60000701070 */
[----:B------:R-:W0:Y:S01]  /*54c0*/  @P1 S2R R11, SR_CgaCtaId ;  /* 0x00000000000b1919 */ /* 0x000e220000008800 */
[----:B------:R-:W-:-:S04]  /*54d0*/  @P1 MOV R4, 0x400 ;  /* 0x0000040000041802 */ /* 0x000fc80000000f00 */
[----:B0-----:R-:W-:Y:S01]  /*54e0*/  @P1 LEA R3, R11, R4, 0x18 ;  /* 0x000000040b031211 */ /* 0x001fe200078ec0ff */
[----:B------:R-:W-:-:S03]  /*54f0*/  IMAD.WIDE.U32 R4, R6, 0x38e38e39, RZ ;  /* 0x38e38e3906047825 */ /* 0x000fc600078e00ff */
[----:B------:R0:W-:Y:S01]  /*5500*/  @P1 SYNCS.ARRIVE.TRANS64.A1T0 RZ, [R3+URZ+0x138], RZ ;  /* 0x000138ff03ff19a7 */ /* 0x0001e2000810003f */
[----:B------:R-:W-:Y:S02]  /*5510*/  IADD3 R16, P1, R16, UR20, RZ ;  /* 0x0000001410107c10 */ /* 0x000fe4000ff3e0ff */
[----:B------:R-:W-:Y:S02]  /*5520*/  SHF.R.U32.HI R5, RZ, 0x2, R5 ;  /* 0x00000002ff057819 */ /* 0x000fe40000011605 */
[----:B------:R-:W-:Y:S02]  /*5530*/  IADD3.X R17, R17, UR13, RZ, P1, !PT ;  /* 0x0000000d11117c10 */ /* 0x000fe40008ffe4ff */
[----:B------:R-:W-:Y:S02]  /*5540*/  PRMT R4, RZ, 0x7610, R4 ;  /* 0x00007610ff047816 */ /* 0x000fe40000000004 */
[----:B0-----:R-:W-:Y:S02]  /*5550*/  SEL R3, RZ, 0x1, !P0 ;  /* 0x00000001ff037807 */ /* 0x001fe40004000000 */
[----:B------:R-:W-:-:S02]  /*5560*/  ISETP.GE.U32.AND P0, PT, R16, UR6, PT ;  /* 0x0000000610007c0c */ /* 0x000fc4000bf06070 */
[----:B------:R-:W-:Y:S01]  /*5570*/  LOP3.LUT R0, R0, R3, RZ, 0x3c, !PT ;  /* 0x0000000300007212 */ /* 0x000fe200078e3cff */
[----:B------:R-:W-:Y:S01]  /*5580*/  IMAD R3, R5, -0x12, R6 ;  /* 0xffffffee05037824 */ /* 0x000fe200078e0206 */
[----:B------:R-:W-:Y:S01]  /*5590*/  ISETP.GE.U32.AND.EX P0, PT, R17, UR7, PT, P0 ;  /* 0x0000000711007c0c */ /* 0x000fe2000bf06100 */
[----:B------:R-:W-:Y:S01]  /*55a0*/  IMAD.MOV.U32 R6, RZ, RZ, -0x1 ;  /* 0xffffffffff067424 */ /* 0x000fe200078e00ff */
[----:B------:R-:W-:-:S11]  /*55b0*/  @P2 LOP3.LUT R0, R0, 0x1, R5, 0x78, !PT ;  /* 0x0000000100002812 */ /* 0x000fd600078e7805 */
[----:B------:R-:W-:Y:S05]  /*55c0*/  @P0 BRA `(.L_x_113) ;  /* 0x0000000400500947 */ /* 0x000fea0003800000 */
[----:B------:R-:W0:Y:S01]  /*55d0*/  S2R R15, SR_CTAID.X ;  /* 0x00000000000f7919 */ /* 0x000e220000002500 */
[----:B------:R-:W-:Y:S01]  /*55e0*/  ULDC.64 UR6, c[0x0][0x628] ;  /* 0x00018a0000067ab9 */ /* 0x000fe20000000a00 */
[----:B------:R-:W1:Y:S01]  /*55f0*/  LDC R20, c[0x0][0x144] ;  /* 0x00005100ff147b82 */ /* 0x000e620000000800 */
[----:B------:R-:W-:Y:S01]  /*5600*/  ISETP.NE.U32.AND P0, PT, RZ, UR6, PT ;  /* 0x00000006ff007c0c */ /* 0x000fe2000bf05070 */
[----:B------:R-:W2:Y:S01]  /*5610*/  S2R R13, SR_CTAID.Y ;  /* 0x00000000000d7919 */ /* 0x000ea20000002600 */
[----:B------:R-:W-:Y:S01]  /*5620*/  ULDC UR8, c[0x0][0x630] ;  /* 0x00018c0000087ab9 */ /* 0x000fe20000000800 */
[----:B------:R-:W-:Y:S01]  /*5630*/  ULDC UR9, c[0x0][0x150] ;  /* 0x0000540000097ab9 */ /* 0x000fe20000000800 */
[----:B------:R-:W-:Y:S01]  /*5640*/  ISETP.NE.AND.EX P0, PT, RZ, UR7, PT, P0 ;  /* 0x00000007ff007c0c */ /* 0x000fe2000bf05300 */
[----:B------:R-:W-:Y:S02]  /*5650*/  IMAD.MOV.U32 R4, RZ, RZ, R16 ;  /* 0x000000ffff047224 */ /* 0x000fe400078e0010 */
[----:B------:R-:W-:Y:S01]  /*5660*/  IMAD.MOV.U32 R5, RZ, RZ, R17 ;  /* 0x000000ffff057224 */ /* 0x000fe200078e0011 */
[----:B0-----:R-:W-:-:S09]  /*5670*/  I2FP.F32.U32 R22, R15 ;  /* 0x0000000f00167245 */ /* 0x001fd20000201000 */
[----:B------:R-:W-:Y:S05]  /*5680*/  @!P0 BRA `(.L_x_114) ;  /* 0x0000000000288947 */ /* 0x000fea0003800000 */
[----:B------:R-:W-:Y:S02]  /*5690*/  ULDC UR5, c[0x0][0x634] ;  /* 0x00018d0000057ab9 */ /* 0x000fe40000000800 */
[----:B------:R-:W-:-:S05]  /*56a0*/  IADD3 R5, P0, R16, UR5, RZ ;  /* 0x0000000510057c10 */ /* 0x000fca000ff1e0ff */
[----:B------:R-:W-:-:S04]  /*56b0*/  IMAD.X R21, RZ, RZ, R17, P0 ;  /* 0x000000ffff157224 */ /* 0x000fc800000e0611 */
[----:B------:R-:W-:-:S04]  /*56c0*/  IMAD.WIDE.U32 R6, R21, UR6, RZ ;  /* 0x0000000615067c25 */ /* 0x000fc8000f8e00ff */
[----:B------:R-:W-:-:S04]  /*56d0*/  IMAD.WIDE.U32 R6, P0, R5, UR7, R6 ;  /* 0x0000000705067c25 */ /* 0x000fc8000f800006 */
[----:B------:R-:W-:-:S04]  /*56e0*/  IMAD.WIDE.U32 R4, R5, UR6, RZ ;  /* 0x0000000605047c25 */ /* 0x000fc8000f8e00ff */
[----:B------:R-:W-:Y:S01]  /*56f0*/  IMAD.MOV.U32 R4, RZ, RZ, R7 ;  /* 0x000000ffff047224 */ /* 0x000fe200078e0007 */
[----:B------:R-:W-:Y:S01]  /*5700*/  IADD3 RZ, P1, R5, R6, RZ ;  /* 0x0000000605ff7210 */ /* 0x000fe20007f3e0ff */
[----:B------:R-:W-:-:S04]  /*5710*/  IMAD.X R5, RZ, RZ, RZ, P0 ;  /* 0x000000ffff057224 */ /* 0x000fc800000e06ff */
[----:B------:R-:W-:-:S08]  /*5720*/  IMAD.WIDE.U32.X R4, R21, UR7, R4, P1 ;  /* 0x0000000715047c25 */ /* 0x000fd000088e0404 */
.L_x_114:
[----:B------:R-:W-:Y:S01]  /*5730*/  FMUL R22, R22, UR9 ;  /* 0x0000000916167c20 */ /* 0x000fe20008400000 */
[--C-:B------:R-:W-:Y:S01]  /*5740*/  SHF.R.U64 R14, R4, UR8, R5.reuse ;  /* 0x00000008040e7c19 */ /* 0x100fe20008001205 */
[----:B------:R-:W-:Y:S01]  /*5750*/  ULDC.64 UR6, c[0x0][0x620] ;  /* 0x0001880000067ab9 */ /* 0x000fe20000000a00 */
[----:B------:R-:W-:Y:S01]  /*5760*/  SHF.R.U32.HI R4, RZ, UR8, R5 ;  /* 0x00000008ff047c19 */ /* 0x000fe20008011605 */
[----:B------:R-:W-:Y:S01]  /*5770*/  ULDC.64 UR8, c[0x0][0x640] ;  /* 0x0001900000087ab9 */ /* 0x000fe20000000a00 */
[----:B------:R-:W-:Y:S01]  /*5780*/  IADD3 R5, P0, RZ, -R14, RZ ;  /* 0x8000000eff057210 */ /* 0x000fe20007f1e0ff */
[----:B------:R-:W0:Y:S01]  /*5790*/  F2I.U32.TRUNC.NTZ R22, R22 ;  /* 0x0000001600167305 */ /* 0x000e22000020f000 */
[----:B------:R-:W-:-:S03]  /*57a0*/  ULDC UR5, c[0x0][0x618] ;  /* 0x0001860000057ab9 */ /* 0x000fc60000000800 */
[----:B------:R-:W-:Y:S01]  /*57b0*/  IMAD.X R4, RZ, RZ, ~R4, P0 ;  /* 0x000000ffff047224 */ /* 0x000fe200000e0e04 */
[----:B------:R-:W-:-:S03]  /*57c0*/  ISETP.NE.U32.AND P0, PT, RZ, UR8, PT ;  /* 0x00000008ff007c0c */ /* 0x000fc6000bf05070 */
[----:B------:R-:W-:Y:S01]  /*57d0*/  IMAD R4, R4, UR6, RZ ;  /* 0x0000000604047c24 */ /* 0x000fe2000f8e02ff */
[----:B------:R-:W-:-:S03]  /*57e0*/  ISETP.NE.AND.EX P0, PT, RZ, UR9, PT, P0 ;  /* 0x00000009ff007c0c */ /* 0x000fc6000bf05300 */
[C---:B------:R-:W-:Y:S02]  /*57f0*/  IMAD R7, R5.reuse, UR7, R4 ;  /* 0x0000000705077c24 */ /* 0x040fe4000f8e0204 */
[----:B------:R-:W-:Y:S01]  /*5800*/  IMAD.WIDE.U32 R4, R5, UR6, R16 ;  /* 0x0000000605047c25 */ /* 0x000fe2000f8e0010 */
[----:B------:R-:W-:-:S03]  /*5810*/  ULDC UR6, c[0x0][0x154] ;  /* 0x0000550000067ab9 */ /* 0x000fc60000000800 */
[----:B0-----:R-:W-:Y:S02]  /*5820*/  IMAD.MOV R6, RZ, RZ, -R22 ;  /* 0x000000ffff067224 */ /* 0x001fe400078e0a16 */
[----:B------:R-:W-:Y:S02]  /*5830*/  IMAD.IADD R5, R5, 0x1, R7 ;  /* 0x0000000105057824 */ /* 0x000fe400078e0207 */
[----:B-1----:R-:W-:Y:S01]  /*5840*/  IMAD R15, R20, R6, R15 ;  /* 0x00000006140f7224 */ /* 0x002fe200078e020f */
[----:B--2---:R-:W-:Y:S01]  /*5850*/  I2FP.F32.U32 R6, R13 ;  /* 0x0000000d00067245 */ /* 0x004fe20000201000 */
[----:B------:R-:W0:Y:S01]  /*5860*/  LDC R20, c[0x0][0x148] ;  /* 0x00005200ff147b82 */ /* 0x000e220000000800 */
[--C-:B------:R-:W-:Y:S02]  /*5870*/  SHF.R.U64 R21, R4, UR5, R5.reuse ;  /* 0x0000000504157c19 */ /* 0x100fe40008001205 */
[----:B------:R-:W-:Y:S01]  /*5880*/  SHF.R.U32.HI R4, RZ, UR5, R5 ;  /* 0x00000005ff047c19 */ /* 0x000fe20008011605 */
[----:B------:R-:W-:Y:S01]  /*5890*/  FMUL R6, R6, UR6 ;  /* 0x0000000606067c20 */ /* 0x000fe20008400000 */
[----:B------:R-:W-:-:S02]  /*58a0*/  ULDC UR5, c[0x0][0x608] ;  /* 0x0001820000057ab9 */ /* 0x000fc40000000800 */
[--C-:B------:R-:W-:Y:S01]  /*58b0*/  SHF.R.U64 R23, R21, UR5, R4.reuse ;  /* 0x0000000515177c19 */ /* 0x100fe20008001204 */
[----:B------:R1:W2:Y:S01]  /*58c0*/  F2I.U32.TRUNC.NTZ R24, R6 ;  /* 0x0000000600187305 */ /* 0x0002a2000020f000 */
[----:B------:R-:W-:Y:S01]  /*58d0*/  SHF.R.U32.HI R4, RZ, UR5, R4 ;  /* 0x00000005ff047c19 */ /* 0x000fe20008011604 */
[----:B------:R-:W-:-:S03]  /*58e0*/  ULDC UR5, c[0x0][0x658] ;  /* 0x0001960000057ab9 */ /* 0x000fc60000000800 */
[--C-:B------:R-:W-:Y:S02]  /*58f0*/  SHF.R.U64 R22, R23, UR5, R4.reuse ;  /* 0x0000000517167c19 */ /* 0x100fe40008001204 */
[----:B------:R-:W-:-:S03]  /*5900*/  SHF.R.U32.HI R25, RZ, UR5, R4 ;  /* 0x00000005ff197c19 */ /* 0x000fc60008011604 */
[----:B------:R-:W-:Y:S02]  /*5910*/  IMAD.MOV.U32 R4, RZ, RZ, R22 ;  /* 0x000000ffff047224 */ /* 0x000fe400078e0016 */
[----:B------:R-:W-:Y:S01]  /*5920*/  IMAD.MOV.U32 R5, RZ, RZ, R25 ;  /* 0x000000ffff057224 */ /* 0x000fe200078e0019 */
[----:B-1----:R-:W-:Y:S06]  /*5930*/  @!P0 BRA `(.L_x_115) ;  /* 0x0000000000288947 */ /* 0x002fec0003800000 */
        /* <DEDUP_REMOVED lines=10> */
.L_x_115:
[----:B------:R-:W-:Y:S01]  /*59e0*/  ISETP.NE.AND P0, PT, R2, 0x1, PT ;  /* 0x000000010200780c */ /* 0x000fe20003f05270 */
[----:B------:R-:W-:Y:S01]  /*59f0*/  ULDC UR5, c[0x0][0x648] ;  /* 0x0001920000057ab9 */ /* 0x000fe20000000800 */
[----:B------:R-:W-:Y:S01]  /*5a00*/  LOP3.LUT R23, R23, UR17, RZ, 0xc0, !PT ;  /* 0x0000001117177c12 */ /* 0x000fe2000f8ec0ff */
[----:B--2---:R-:W-:Y:S01]  /*5a10*/  IMAD.MOV R24, RZ, RZ, -R24 ;  /* 0x000000ffff187224 */ /* 0x004fe200078e0a18 */
[----:B------:R-:W-:Y:S01]  /*5a20*/  SHF.R.U64 R4, R4, UR5, R5 ;  /* 0x0000000504047c19 */ /* 0x000fe20008001205 */
[----:B------:R-:W-:Y:S01]  /*5a30*/  ULDC UR5, c[0x0][0x638] ;  /* 0x00018e0000057ab9 */ /* 0x000fe20000000800 */
[----:B------:R-:W-:Y:S01]  /*5a40*/  LOP3.LUT R21, R21, UR4, RZ, 0xc0, !PT ;  /* 0x0000000415157c12 */ /* 0x000fe2000f8ec0ff */
[----:B------:R-:W-:Y:S01]  /*5a50*/  ULDC UR6, c[0x0][0x610] ;  /* 0x0001840000067ab9 */ /* 0x000fe20000000800 */
[----:B------:R-:W-:Y:S02]  /*5a60*/  IMAD.MOV.U32 R6, RZ, RZ, R14 ;  /* 0x000000ffff067224 */ /* 0x000fe400078e000e */
[----:B------:R-:W-:-:S02]  /*5a70*/  IMAD.MOV R5, RZ, RZ, -R4 ;  /* 0x000000ffff057224 */ /* 0x000fc400078e0a04 */
[----:B------:R-:W-:Y:S02]  /*5a80*/  IMAD R4, R4, UR18, R23 ;  /* 0x0000001204047c24 */ /* 0x000fe4000f8e0217 */
[----:B0-----:R-:W-:Y:S02]  /*5a90*/  @P0 IMAD R15, R20, R24, R13 ;  /* 0x00000018140f0224 */ /* 0x001fe400078e020d */
[----:B------:R-:W-:Y:S01]  /*5aa0*/  IMAD R22, R5, UR5, R22 ;  /* 0x0000000505167c24 */ /* 0x000fe2000f8e0216 */
[----:B------:R-:W-:Y:S01]  /*5ab0*/  ULDC UR5, c[0x0][0x600] ;  /* 0x0001800000057ab9 */ /* 0x000fe20000000800 */
[----:B------:R-:W-:Y:S02]  /*5ac0*/  IMAD R15, R4, UR6, R15 ;  /* 0x00000006040f7c24 */ /* 0x000fe4000f8e020f */
[----:B------:R-:W-:Y:S02]  /*5ad0*/  IMAD R22, R22, UR5, R21 ;  /* 0x0000000516167c24 */ /* 0x000fe4000f8e0215 */
[----:B------:R-:W-:-:S03]  /*5ae0*/  IMAD.MOV.U32 R4, RZ, RZ, 0x1 ;  /* 0x00000001ff047424 */ /* 0x000fc600078e00ff */
[----:B------:R-:W-:Y:S02]  /*5af0*/  SEL R13, R22, R15, !P0 ;  /* 0x0000000f160d7207 */ /* 0x000fe40004000000 */
[----:B------:R-:W-:-:S07]  /*5b00*/  SEL R20, R15, R22, !P0 ;  /* 0x000000160f147207 */ /* 0x000fce0004000000 */
.L_x_113:
[----:B------:R-:W-:Y:S05]  /*5b10*/  BSYNC B1 ;  /* 0x0000000000017941 */ /* 0x000fea0003800000 */
.L_x_112:
[----:B------:R-:W-:-:S13]  /*5b20*/  LOP3.LUT P0, RZ, R4, 0xff, RZ, 0xc0, !PT ;  /* 0x000000ff04ff7812 */ /* 0x000fda000780c0ff */
[----:B------:R-:W-:Y:S05]  /*5b30*/  @P0 BRA `(.L_x_116) ;  /* 0xfffffff400400947 */ /* 0x000fea000383ffff */
[----:B------:R-:W-:Y:S05]  /*5b40*/  BSYNC B0 ;  /* 0x0000000000007941 */ /* 0x000fea0003800000 */
.L_x_105:
[----:B------:R-:W-:-:S03]  /*5b50*/  UMOV UR5, 0xffffffff ;  /* 0xffffffff00057882 */ /* 0x000fc60000000000 */
[----:B------:R-:W-:Y:S05]  /*5b60*/  BRA.DIV UR5, `(.L_x_117) ;  /* 0x0000000e050c7947 */ /* 0x000fea000b800000 */
[----:B------:R-:W-:-:S13]  /*5b70*/  ELECT P6, URZ, PT ;  /* 0x00000000003f782f */ /* 0x000fda00038c0000 */
.L_x_145:
[----:B------:R-:W-:Y:S04]  /*5b80*/  BSSY B0, `(.L_x_118) ;  /* 0x00000a9000007945 */ /* 0x000fe80003800000 */
[----:B------:R-:W-:Y:S05]  /*5b90*/  @!P6 BRA `(.L_x_119) ;  /* 0x00000008009ce947 */ /* 0x000fea0003800000 */
[----:B------:R-:W-:-:S04]  /*5ba0*/  LOP3.LUT R19, R19, 0x2, RZ, 0xfc, !PT ;  /* 0x0000000213137812 */ /* 0x000fc800078efcff */
[----:B------:R-:W-:-:S13]  /*5bb0*/  ISETP.NE.AND P0, PT, R19, 0x3, PT ;  /* 0x000000031300780c */ /* 0x000fda0003f05270 */
[----:B------:R-:W-:Y:S05]  /*5bc0*/  @!P0 BRA `(.L_x_120) ;  /* 0x0000000000048947 */ /* 0x000fea0003800000 */
[----:B------:R-:W-:Y:S01]  /*5bd0*/  BPT.TRAP 0x1 ;  /* 0x000000040000795c */ /* 0x000fe20000300000 */
.L_x_120:
[----:B------:R-:W0:Y:S01]  /*5be0*/  S2R R5, SR_CgaCtaId ;  /* 0x0000000000057919 */ /* 0x000e220000008800 */
[----:B------:R-:W-:Y:S02]  /*5bf0*/  MOV R2, 0x400 ;  /* 0x0000040000027802 */ /* 0x000fe40000000f00 */
[----:B------:R-:W-:Y:S02]  /*5c00*/  SHF.L.U32 R4, R0, 0x1f, RZ ;  /* 0x0000001f00047819 */ /* 0x000fe400000006ff */
[----:B0-----:R-:W-:-:S05]  /*5c10*/  LEA R2, R5, R2, 0x18 ;  /* 0x0000000205027211 */ /* 0x001fca00078ec0ff */
[----:B------:R-:W-:-:S04]  /*5c20*/  VIADD R2, R2, 0x90 ;  /* 0x0000009002027836 */ /* 0x000fc80000000000 */
[C---:B------:R-:W-:Y:S02]  /*5c30*/  IMAD R7, R3.reuse, 0x8, R2 ;  /* 0x0000000803077824 */ /* 0x040fe400078e0202 */
[----:B------:R-:W-:Y:S02]  /*5c40*/  VIADD R3, R3, 0x1 ;  /* 0x0000000103037836 */ /* 0x000fe40000000000 */
[----:B------:R-:W0:Y:S03]  /*5c50*/  SYNCS.PHASECHK.TRANS64.TRYWAIT P0, [R7+URZ], R4 ;  /* 0x00000004070075a7 */ /* 0x000e26000800017f */
[----:B------:R-:W-:-:S04]  /*5c60*/  ISETP.NE.AND P1, PT, R3, 0x12, PT ;  /* 0x000000120300780c */ /* 0x000fc80003f25270 */
[----:B------:R-:W-:Y:S02]  /*5c70*/  SEL R5, RZ, 0x1, P1 ;  /* 0x00000001ff057807 */ /* 0x000fe40000800000 */
[----:B------:R-:W-:Y:S02]  /*5c80*/  SEL R3, R3, RZ, P1 ;  /* 0x000000ff03037207 */ /* 0x000fe40000800000 */
[----:B------:R-:W-:-:S03]  /*5c90*/  LOP3.LUT R6, R0, R5, RZ, 0x3c, !PT ;  /* 0x0000000500067212 */ /* 0x000fc600078e3cff */
[----:B------:R-:W-:Y:S01]  /*5ca0*/  IMAD R8, R3, 0x8, R2 ;  /* 0x0000000803087824 */ /* 0x000fe200078e0202 */
[----:B------:R-:W-:Y:S01]  /*5cb0*/  SHF.L.U32 R5, R6, 0x1f, RZ ;  /* 0x0000001f06057819 */ /* 0x000fe200000006ff */
[----:B0-----:R-:W-:Y:S06]  /*5cc0*/  @!P0 BRA `(.L_x_121) ;  /* 0x0000000800d48947 */ /* 0x001fec0003800000 */
.L_x_146:
[----:B------:R-:W1:Y:S01]  /*5cd0*/  SYNCS.PHASECHK.TRANS64.TRYWAIT P0, [R8+URZ], R5 ;  /* 0x00000005080075a7 */ /* 0x000e62000800017f */
[----:B------:R-:W-:-:S05]  /*5ce0*/  VIADD R0, R3, 0x1 ;  /* 0x0000000103007836 */ /* 0x000fca0000000000 */
[----:B------:R-:W-:-:S04]  /*5cf0*/  ISETP.NE.AND P1, PT, R0, 0x12, PT ;  /* 0x000000120000780c */ /* 0x000fc80003f25270 */
[----:B------:R-:W-:Y:S02]  /*5d00*/  SEL R3, RZ, 0x1, P1 ;  /* 0x00000001ff037807 */ /* 0x000fe40000800000 */
[----:B0-----:R-:W-:Y:S02]  /*5d10*/  SEL R7, R0, RZ, P1 ;  /* 0x000000ff00077207 */ /* 0x001fe40000800000 */
[----:B------:R-:W-:-:S03]  /*5d20*/  LOP3.LUT R6, R6, R3, RZ, 0x3c, !PT ;  /* 0x0000000306067212 */ /* 0x000fc600078e3cff */
[----:B------:R-:W-:Y:S01]  /*5d30*/  IMAD R9, R7, 0x8, R2 ;  /* 0x0000000807097824 */ /* 0x000fe200078e0202 */
[----:B------:R-:W-:Y:S01]  /*5d40*/  SHF.L.U32 R4, R6, 0x1f, RZ ;  /* 0x0000001f06047819 */ /* 0x000fe200000006ff */
[----:B-1----:R-:W-:Y:S06]  /*5d50*/  @!P0 BRA `(.L_x_122) ;  /* 0x0000000800c48947 */ /* 0x002fec0003800000 */
.L_x_147:
[----:B------:R-:W1:Y:S01]  /*5d60*/  SYNCS.PHASECHK.TRANS64.TRYWAIT P0, [R9+URZ], R4 ;  /* 0x00000004090075a7 */ /* 0x000e62000800017f */
[----:B------:R-:W-:-:S05]  /*5d70*/  VIADD R0, R7, 0x1 ;  /* 0x0000000107007836 */ /* 0x000fca0000000000 */
[----:B------:R-:W-:-:S04]  /*5d80*/  ISETP.NE.AND P1, PT, R0, 0x12, PT ;  /* 0x000000120000780c */ /* 0x000fc80003f25270 */
[----:B------:R-:W-:Y:S02]  /*5d90*/  SEL R3, RZ, 0x1, P1 ;  /* 0x00000001ff037807 */ /* 0x000fe40000800000 */
[----:B------:R-:W-:Y:S02]  /*5da0*/  SEL R7, R0, RZ, P1 ;  /* 0x000000ff00077207 */ /* 0x000fe40000800000 */
[----:B------:R-:W-:-:S03]  /*5db0*/  LOP3.LUT R6, R6, R3, RZ, 0x3c, !PT ;  /* 0x0000000306067212 */ /* 0x000fc600078e3cff */
[----:B0-----:R-:W-:Y:S01]  /*5dc0*/  IMAD R8, R7, 0x8, R2 ;  /* 0x0000000807087824 */ /* 0x001fe200078e0202 */
[----:B------:R-:W-:Y:S01]  /*5dd0*/  SHF.L.U32 R5, R6, 0x1f, RZ ;  /* 0x0000001f06057819 */ /* 0x000fe200000006ff */
[----:B-1----:R-:W-:Y:S06]  /*5de0*/  @!P0 BRA `(.L_x_123) ;  /* 0x0000000800b48947 */ /* 0x002fec0003800000 */
.L_x_148:
        /* <DEDUP_REMOVED lines=9> */
.L_x_149:
        /* <DEDUP_REMOVED lines=9> */
.L_x_150:
        /* <DEDUP_REMOVED lines=9> */
.L_x_151:
        /* <DEDUP_REMOVED lines=9> */
.L_x_152:
        /* <DEDUP_REMOVED lines=9> */
.L_x_153:
        /* <DEDUP_REMOVED lines=9> */
.L_x_154:
        /* <DEDUP_REMOVED lines=9> */
.L_x_155:
        /* <DEDUP_REMOVED lines=9> */
.L_x_156:
        /* <DEDUP_REMOVED lines=9> */
.L_x_157:
        /* <DEDUP_REMOVED lines=9> */
.L_x_158:
        /* <DEDUP_REMOVED lines=9> */
.L_x_159:
        /* <DEDUP_REMOVED lines=9> */
.L_x_160:
[----:B------:R-:W1:Y:S01]  /*64b0*/  SYNCS.PHASECHK.TRANS64.TRYWAIT P0, [R8+URZ], R5 ;  /* 0x00000005080075a7 */ /* 0x000e62000800017f */
[----:B------:R-:W-:-:S05]  /*64c0*/  VIADD R0, R7, 0x1 ;  /* 0x0000000107007836 */ /* 0x000fca0000000000 */
[----:B------:R-:W-:-:S04]  /*64d0*/  ISETP.NE.AND P1, PT, R0, 0x12, PT ;  /* 0x000000120000780c */ /* 0x000fc80003f25270 */
[----:B------:R-:W-:Y:S02]  /*64e0*/  SEL R3, RZ, 0x1, P1 ;  /* 0x00000001ff037807 */ /* 0x000fe40000800000 */
[----:B------:R-:W-:Y:S02]  /*64f0*/  SEL R7, R0, RZ, P1 ;  /* 0x000000ff00077207 */ /* 0x000fe40000800000 */
[----:B0-----:R-:W-:-:S03]  /*6500*/  LOP3.LUT R9, R6, R3, RZ, 0x3c, !PT ;  /* 0x0000000306097212 */ /* 0x001fc600078e3cff */
[----:B------:R-:W-:Y:S01]  /*6510*/  IMAD R11, R7, 0x8, R2 ;  /* 0x00000008070b7824 */ /* 0x000fe200078e0202 */
[----:B------:R-:W-:Y:S01]  /*6520*/  SHF.L.U32 R6, R9, 0x1f, RZ ;  /* 0x0000001f09067819 */ /* 0x000fe200000006ff */
[----:B-1----:R-:W-:Y:S06]  /*6530*/  @!P0 BRA `(.L_x_136) ;  /* 0x0000000400e48947 */ /* 0x002fec0003800000 */
.L_x_161:
[----:B------:R-:W1:Y:S01]  /*6540*/  SYNCS.PHASECHK.TRANS64.TRYWAIT P0, [R11+URZ], R6 ;  /* 0x000000060b0075a7 */ /* 0x000e62000800017f */
[----:B------:R-:W-:-:S05]  /*6550*/  VIADD R0, R7, 0x1 ;  /* 0x0000000107007836 */ /* 0x000fca0000000000 */
[----:B------:R-:W-:-:S04]  /*6560*/  ISETP.NE.AND P1, PT, R0, 0x12, PT ;  /* 0x000000120000780c */ /* 0x000fc80003f25270 */
[----:B------:R-:W-:Y:S02]  /*6570*/  SEL R4, RZ, 0x1, P1 ;  /* 0x00000001ff047807 */ /* 0x000fe40000800000 */
[----:B------:R-:W-:Y:S02]  /*6580*/  SEL R3, R0, RZ, P1 ;  /* 0x000000ff00037207 */ /* 0x000fe40000800000 */
[----:B------:R-:W-:Y:S01]  /*6590*/  LOP3.LUT R0, R9, R4, RZ, 0x3c, !PT ;  /* 0x0000000409007212 */ /* 0x000fe200078e3cff */
[----:B-1----:R-:W-:Y:S06]  /*65a0*/  @!P0 BRA `(.L_x_137) ;  /* 0x0000000400dc8947 */ /* 0x002fec0003800000 */
.L_x_162:
[----:B------:R-:W-:Y:S01]  /*65b0*/  IMAD R3, R3, 0x8, R2 ;  /* 0x0000000803037824 */ /* 0x000fe200078e0202 */
[----:B------:R-:W-:-:S07]  /*65c0*/  SHF.L.U32 R0, R0, 0x1f, RZ ;  /* 0x0000001f00007819 */ /* 0x000fce00000006ff */
.L_x_138:
[----:B--2---:R2:W3:Y:S02]  /*65d0*/  SYNCS.PHASECHK.TRANS64.TRYWAIT P0, [R3+URZ], R0 ;  /* 0x00000000030075a7 */ /* 0x0044e4000800017f */
[----:B---3--:R-:W-:Y:S05]  /*65e0*/  @!P0 NANOSLEEP.SYNCS 0x989680 ;  /* 0x009896800000895d */ /* 0x008fea0003900000 */
[----:B------:R-:W3:Y:S02]  /*65f0*/  @!P0 SYNCS.PHASECHK.TRANS64 P0, [R3+URZ], R0 ;  /* 0x00000000030085a7 */ /* 0x000ee4000800007f */
[----:B---3--:R-:W-:Y:S05]  /*6600*/  @!P0 BRA `(.L_x_138) ;  /* 0xfffffffc00f08947 */ /* 0x008fea000383ffff */
.L_x_119:
[----:B------:R-:W-:Y:S05]  /*6610*/  BSYNC B0 ;  /* 0x0000000000007941 */ /* 0x000fea0003800000 */
.L_x_118:
[----:B------:R-:W-:Y:S05]  /*6620*/  EXIT ;  /* 0x000000000000794d */ /* 0x000fea0003800000 */
.L_x_22:
[----:B---3--:R3:W4:Y:S02]  /*6630*/  SYNCS.PHASECHK.TRANS64.TRYWAIT P1, [R3+URZ], R0 ;  /* 0x00000000030075a7 */ /* 0x008724000802017f */
[----:B----4-:R-:W-:Y:S05]  /*6640*/  @!P1 NANOSLEEP.SYNCS 0x989680 ;  /* 0x009896800000995d */ /* 0x010fea0003900000 */
[----:B------:R-:W4:Y:S02]  /*6650*/  @!P1 SYNCS.PHASECHK.TRANS64 P1, [R3+URZ], R0 ;  /* 0x00000000030095a7 */ /* 0x000f24000802007f */
[----:B----4-:R-:W-:Y:S05]  /*6660*/  @!P1 BRA `(.L_x_22) ;  /* 0xfffffffc00f09947 */ /* 0x010fea000383ffff */
[----:B------:R-:W-:Y:S05]  /*6670*/  BRA `(.L_x_21) ;  /* 0xffffffb000047947 */ /* 0x000fea000383ffff */
.L_x_27:
[----:B-1----:R1:W2:Y:S02]  /*6680*/  SYNCS.PHASECHK.TRANS64.TRYWAIT P1, [R5+URZ], R4 ;  /* 0x00000004050075a7 */ /* 0x0022a4000802017f */
[----:B--2---:R-:W-:Y:S05]  /*6690*/  @!P1 NANOSLEEP.SYNCS 0x989680 ;  /* 0x009896800000995d */ /* 0x004fea0003900000 */
[----:B------:R-:W2:Y:S02]  /*66a0*/  @!P1 SYNCS.PHASECHK.TRANS64 P1, [R5+URZ], R4 ;  /* 0x00000004050095a7 */ /* 0x000ea4000802007f */
[----:B--2---:R-:W-:Y:S05]  /*66b0*/  @!P1 BRA `(.L_x_27) ;  /* 0xfffffffc00f09947 */ /* 0x004fea000383ffff */
[----:B------:R-:W-:Y:S05]  /*66c0*/  BRA `(.L_x_26) ;  /* 0xffffffb000b47947 */ /* 0x000fea000383ffff */
.L_x_106:
[----:B------:R-:W-:Y:S01]  /*66d0*/  BSSY B1, `(.L_x_139) ;  /* 0x0000006000017945 */ /* 0x000fe20003800000 */
[----:B------:R-:W-:-:S07]  /*66e0*/  IMAD.MOV.U32 R15, RZ, RZ, -0x1 ;  /* 0xffffffffff0f7424 */ /* 0x000fce00078e00ff */
[----:B------:R-:W-:Y:S05]  /*66f0*/  WARPSYNC.COLLECTIVE R15, `(.L_x_140) ;  /* 0x000000000f0c7348 */ /* 0x000fea0003c00000 */
[----:B------:R-:W-:Y:S02]  /*6700*/  ELECT P6, UR62, PT ;  /* 0x00000000003e782f */ /* 0x000fe400038c0000 */
[----:B------:R-:W-:Y:S01]  /*6710*/  MOV R14, UR62 ;  /* 0x0000003e000e7c02 */ /* 0x000fe20008000f00 */
[----:B------:R-:W-:Y:S10]  /*6720*/  ENDCOLLECTIVE ;  /* 0x000000000000791b */ /* 0x000ff40003800000 */
.L_x_140:
[----:B------:R-:W-:Y:S05]  /*6730*/  BSYNC B1 ;  /* 0x0000000000017941 */ /* 0x000fea0003800000 */
.L_x_139:
[----:B------:R-:W-:Y:S05]  /*6740*/  BRA `(.L_x_141) ;  /* 0xffffffe800487947 */ /* 0x000fea000383ffff */
.L_x_109:
[----:B-1----:R1:W2:Y:S02]  /*6750*/  SYNCS.PHASECHK.TRANS64.TRYWAIT P0, [R22+URZ+0x90], R13 ;  /* 0x0000900d160075a7 */ /* 0x0022a4000800017f */
[----:B--2---:R-:W-:Y:S05]  /*6760*/  @!P0 NANOSLEEP.SYNCS 0x989680 ;  /* 0x009896800000895d */ /* 0x004fea0003900000 */
[----:B------:R-:W2:Y:S02]  /*6770*/  @!P0 SYNCS.PHASECHK.TRANS64 P0, [R22+URZ+0x90], R13 ;  /* 0x0000900d160085a7 */ /* 0x000ea4000800007f */
[----:B--2---:R-:W-:Y:S05]  /*6780*/  @!P0 BRA `(.L_x_109) ;  /* 0xfffffffc00f08947 */ /* 0x004fea000383ffff */
[----:B------:R-:W-:Y:S05]  /*6790*/  BRA `(.L_x_142) ;  /* 0xffffffe800887947 */ /* 0x000fea000383ffff */
.L_x_117:
[----:B------:R-:W-:Y:S01]  /*67a0*/  BSSY B0, `(.L_x_143) ;  /* 0x0000006000007945 */ /* 0x000fe20003800000 */
[----:B------:R-:W-:-:S07]  /*67b0*/  IMAD.MOV.U32 R15, RZ, RZ, -0x1 ;  /* 0xffffffffff0f7424 */ /* 0x000fce00078e00ff */
[----:B------:R-:W-:Y:S05]  /*67c0*/  WARPSYNC.COLLECTIVE R15, `(.L_x_144) ;  /* 0x000000000f0c7348 */ /* 0x000fea0003c00000 */
[----:B------:R-:W-:Y:S02]  /*67d0*/  ELECT P6, UR62, PT ;  /* 0x00000000003e782f */ /* 0x000fe400038c0000 */
[----:B------:R-:W-:Y:S01]  /*67e0*/  MOV R14, UR62 ;  /* 0x0000003e000e7c02 */ /* 0x000fe20008000f00 */
[----:B------:R-:W-:Y:S10]  /*67f0*/  ENDCOLLECTIVE ;  /* 0x000000000000791b */ /* 0x000ff40003800000 */
.L_x_144:
[----:B------:R-:W-:Y:S05]  /*6800*/  BSYNC B0 ;  /* 0x0000000000007941 */ /* 0x000fea0003800000 */
.L_x_143:
[----:B------:R-:W-:Y:S05]  /*6810*/  BRA `(.L_x_145) ;  /* 0xfffffff000d87947 */ /* 0x000fea000383ffff */
.L_x_121:
[----:B0-----:R0:W1:Y:S02]  /*6820*/  SYNCS.PHASECHK.TRANS64.TRYWAIT P0, [R7+URZ], R4 ;  /* 0x00000004070075a7 */ /* 0x001064000800017f */
[----:B-1----:R-:W-:Y:S05]  /*6830*/  @!P0 NANOSLEEP.SYNCS 0x989680 ;  /* 0x009896800000895d */ /* 0x002fea0003900000 */
[----:B------:R-:W1:Y:S02]  /*6840*/  @!P0 SYNCS.PHASECHK.TRANS64 P0, [R7+URZ], R4 ;  /* 0x00000004070085a7 */ /* 0x000e64000800007f */
[----:B-1----:R-:W-:Y:S05]  /*6850*/  @!P0 BRA `(.L_x_121) ;  /* 0xfffffffc00f08947 */ /* 0x002fea000383ffff */
[----:B------:R-:W-:Y:S05]  /*6860*/  BRA `(.L_x_146) ;  /* 0xfffffff400187947 */ /* 0x000fea000383ffff */
.L_x_122:
[----:B0-----:R0:W1:Y:S02]  /*6870*/  SYNCS.PHASECHK.TRANS64.TRYWAIT P0, [R8+URZ], R5 ;  /* 0x00000005080075a7 */ /* 0x001064000800017f */
[----:B-1----:R-:W-:Y:S05]  /*6880*/  @!P0 NANOSLEEP.SYNCS 0x989680 ;  /* 0x009896800000895d */ /* 0x002fea0003900000 */
[----:B------:R-:W1:Y:S02]  /*6890*/  @!P0 SYNCS.PHASECHK.TRANS64 P0, [R8+URZ], R5 ;  /* 0x00000005080085a7 */ /* 0x000e64000800007f */
[----:B-1----:R-:W-:Y:S05]  /*68a0*/  @!P0 BRA `(.L_x_122) ;  /* 0xfffffffc00f08947 */ /* 0x002fea000383ffff */
[----:B------:R-:W-:Y:S05]  /*68b0*/  BRA `(.L_x_147) ;  /* 0xfffffff400287947 */ /* 0x000fea000383ffff */
.L_x_123:
[----:B0-----:R0:W1:Y:S02]  /*68c0*/  SYNCS.PHASECHK.TRANS64.TRYWAIT P0, [R9+URZ], R4 ;  /* 0x00000004090075a7 */ /* 0x001064000800017f */
[----:B-1----:R-:W-:Y:S05]  /*68d0*/  @!P0 NANOSLEEP.SYNCS 0x989680 ;  /* 0x009896800000895d */ /* 0x002fea0003900000 */
[----:B------:R-:W1:Y:S02]  /*68e0*/  @!P0 SYNCS.PHASECHK.TRANS64 P0, [R9+URZ], R4 ;  /* 0x00000004090085a7 */ /* 0x000e64000800007f */
[----:B-1----:R-:W-:Y:S05]  /*68f0*/  @!P0 BRA `(.L_x_123) ;  /* 0xfffffffc00f08947 */ /* 0x002fea000383ffff */
[----:B------:R-:W-:Y:S05]  /*6900*/  BRA `(.L_x_148) ;  /* 0xfffffff400387947 */ /* 0x000fea000383ffff */
.L_x_124:
[----:B0-----:R0:W1:Y:S02]  /*6910*/  SYNCS.PHASECHK.TRANS64.TRYWAIT P0, [R8+URZ], R5 ;  /* 0x00000005080075a7 */ /* 0x001064000800017f */
[----:B-1----:R-:W-:Y:S05]  /*6920*/  @!P0 NANOSLEEP.SYNCS 0x989680 ;  /* 0x009896800000895d */ /* 0x002fea0003900000 */
[----:B------:R-:W1:Y:S02]  /*6930*/  @!P0 SYNCS.PHASECHK.TRANS64 P0, [R8+URZ], R5 ;  /* 0x00000005080085a7 */ /* 0x000e64000800007f */
[----:B-1----:R-:W-:Y:S05]  /*6940*/  @!P0 BRA `(.L_x_124) ;  /* 0xfffffffc00f08947 */ /* 0x002fea000383ffff */
[----:B------:R-:W-:Y:S05]  /*6950*/  BRA `(.L_x_149) ;  /* 0xfffffff400487947 */ /* 0x000fea000383ffff */
.L_x_125:
[----:B0-----:R0:W1:Y:S02]  /*6960*/  SYNCS.PHASECHK.TRANS64.TRYWAIT P0, [R9+URZ], R4 ;  /* 0x00000004090075a7 */ /* 0x001064000800017f */
[----:B-1----:R-:W-:Y:S05]  /*6970*/  @!P0 NANOSLEEP.SYNCS 0x989680 ;  /* 0x009896800000895d */ /* 0x002fea0003900000 */
[----:B------:R-:W1:Y:S02]  /*6980*/  @!P0 SYNCS.PHASECHK.TRANS64 P0, [R9+URZ], R4 ;  /* 0x00000004090085a7 */ /* 0x000e64000800007f */
[----:B-1----:R-:W-:Y:S05]  /*6990*/  @!P0 BRA `(.L_x_125) ;  /* 0xfffffffc00f08947 */ /* 0x002fea000383ffff */
[----:B------:R-:W-:Y:S05]  /*69a0*/  BRA `(.L_x_150) ;  /* 0xfffffff400587947 */ /* 0x000fea000383ffff */
.L_x_126:
[----:B0-----:R0:W1:Y:S02]  /*69b0*/  SYNCS.PHASECHK.TRANS64.TRYWAIT P0, [R8+URZ], R5 ;  /* 0x00000005080075a7 */ /* 0x001064000800017f */
[----:B-1----:R-:W-:Y:S05]  /*69c0*/  @!P0 NANOSLEEP.SYNCS 0x989680 ;  /* 0x009896800000895d */ /* 0x002fea0003900000 */
[----:B------:R-:W1:Y:S02]  /*69d0*/  @!P0 SYNCS.PHASECHK.TRANS64 P0, [R8+URZ], R5 ;  /* 0x00000005080085a7 */ /* 0x000e64000800007f */
[----:B-1----:R-:W-:Y:S05]  /*69e0*/  @!P0 BRA `(.L_x_126) ;  /* 0xfffffffc00f08947 */ /* 0x002fea000383ffff */
[----:B------:R-:W-:Y:S05]  /*69f0*/  BRA `(.L_x_151) ;  /* 0xfffffff400687947 */ /* 0x000fea000383ffff */
.L_x_127:
[----:B0-----:R0:W1:Y:S02]  /*6a00*/  SYNCS.PHASECHK.TRANS64.TRYWAIT P0, [R9+URZ], R4 ;  /* 0x00000004090075a7 */ /* 0x001064000800017f */
[----:B-1----:R-:W-:Y:S05]  /*6a10*/  @!P0 NANOSLEEP.SYNCS 0x989680 ;  /* 0x009896800000895d */ /* 0x002fea0003900000 */
[----:B------:R-:W1:Y:S02]  /*6a20*/  @!P0 SYNCS.PHASECHK.TRANS64 P0, [R9+URZ], R4 ;  /* 0x00000004090085a7 */ /* 0x000e64000800007f */
[----:B-1----:R-:W-:Y:S05]  /*6a30*/  @!P0 BRA `(.L_x_127) ;  /* 0xfffffffc00f08947 */ /* 0x002fea000383ffff */
[----:B------:R-:W-:Y:S05]  /*6a40*/  BRA `(.L_x_152) ;  /* 0xfffffff400787947 */ /* 0x000fea000383ffff */
.L_x_128:
[----:B0-----:R0:W1:Y:S02]  /*6a50*/  SYNCS.PHASECHK.TRANS64.TRYWAIT P0, [R8+URZ], R5 ;  /* 0x00000005080075a7 */ /* 0x001064000800017f */
[----:B-1----:R-:W-:Y:S05]  /*6a60*/  @!P0 NANOSLEEP.SYNCS 0x989680 ;  /* 0x009896800000895d */ /* 0x002fea0003900000 */
[----:B------:R-:W1:Y:S02]  /*6a70*/  @!P0 SYNCS.PHASECHK.TRANS64 P0, [R8+URZ], R5 ;  /* 0x00000005080085a7 */ /* 0x000e64000800007f */
[----:B-1----:R-:W-:Y:S05]  /*6a80*/  @!P0 BRA `(.L_x_128) ;  /* 0xfffffffc00f08947 */ /* 0x002fea000383ffff */
[----:B------:R-:W-:Y:S05]  /*6a90*/  BRA `(.L_x_153) ;  /* 0xfffffff400887947 */ /* 0x000fea000383ffff */
.L_x_129:
[----:B0-----:R0:W1:Y:S02]  /*6aa0*/  SYNCS.PHASECHK.TRANS64.TRYWAIT P0, [R9+URZ], R4 ;  /* 0x00000004090075a7 */ /* 0x001064000800017f */
[----:B-1----:R-:W-:Y:S05]  /*6ab0*/  @!P0 NANOSLEEP.SYNCS 0x989680 ;  /* 0x009896800000895d */ /* 0x002fea0003900000 */
[----:B------:R-:W1:Y:S02]  /*6ac0*/  @!P0 SYNCS.PHASECHK.TRANS64 P0, [R9+URZ], R4 ;  /* 0x00000004090085a7 */ /* 0x000e64000800007f */
[----:B-1----:R-:W-:Y:S05]  /*6ad0*/  @!P0 BRA `(.L_x_129) ;  /* 0xfffffffc00f08947 */ /* 0x002fea000383ffff */
[----:B------:R-:W-:Y:S05]  /*6ae0*/  BRA `(.L_x_154) ;  /* 0xfffffff400987947 */ /* 0x000fea000383ffff */
.L_x_130:
[----:B0-----:R0:W1:Y:S02]  /*6af0*/  SYNCS.PHASECHK.TRANS64.TRYWAIT P0, [R8+URZ], R5 ;  /* 0x00000005080075a7 */ /* 0x001064000800017f */
[----:B-1----:R-:W-:Y:S05]  /*6b00*/  @!P0 NANOSLEEP.SYNCS 0x989680 ;  /* 0x009896800000895d */ /* 0x002fea0003900000 */
[----:B------:R-:W1:Y:S02]  /*6b10*/  @!P0 SYNCS.PHASECHK.TRANS64 P0, [R8+URZ], R5 ;  /* 0x00000005080085a7 */ /* 0x000e64000800007f */
[----:B-1----:R-:W-:Y:S05]  /*6b20*/  @!P0 BRA `(.L_x_130) ;  /* 0xfffffffc00f08947 */ /* 0x002fea000383ffff */
[----:B------:R-:W-:Y:S05]  /*6b30*/  BRA `(.L_x_155) ;  /* 0xfffffff400a87947 */ /* 0x000fea000383ffff */
.L_x_131:
[----:B0-----:R0:W1:Y:S02]  /*6b40*/  SYNCS.PHASECHK.TRANS64.TRYWAIT P0, [R9+URZ], R4 ;  /* 0x00000004090075a7 */ /* 0x001064000800017f */
[----:B-1----:R-:W-:Y:S05]  /*6b50*/  @!P0 NANOSLEEP.SYNCS 0x989680 ;  /* 0x009896800000895d */ /* 0x002fea0003900000 */
[----:B------:R-:W1:Y:S02]  /*6b60*/  @!P0 SYNCS.PHASECHK.TRANS64 P0, [R9+URZ], R4 ;  /* 0x00000004090085a7 */ /* 0x000e64000800007f */
[----:B-1----:R-:W-:Y:S05]  /*6b70*/  @!P0 BRA `(.L_x_131) ;  /* 0xfffffffc00f08947 */ /* 0x002fea000383ffff */
[----:B------:R-:W-:Y:S05]  /*6b80*/  BRA `(.L_x_156) ;  /* 0xfffffff400b87947 */ /* 0x000fea000383ffff */
.L_x_132:
[----:B0-----:R0:W1:Y:S02]  /*6b90*/  SYNCS.PHASECHK.TRANS64.TRYWAIT P0, [R8+URZ], R5 ;  /* 0x00000005080075a7 */ /* 0x001064000800017f */
[----:B-1----:R-:W-:Y:S05]  /*6ba0*/  @!P0 NANOSLEEP.SYNCS 0x989680 ;  /* 0x009896800000895d */ /* 0x002fea0003900000 */
[----:B------:R-:W1:Y:S02]  /*6bb0*/  @!P0 SYNCS.PHASECHK.TRANS64 P0, [R8+URZ], R5 ;  /* 0x00000005080085a7 */ /* 0x000e64000800007f */
[----:B-1----:R-:W-:Y:S05]  /*6bc0*/  @!P0 BRA `(.L_x_132) ;  /* 0xfffffffc00f08947 */ /* 0x002fea000383ffff */
[----:B------:R-:W-:Y:S05]  /*6bd0*/  BRA `(.L_x_157) ;  /* 0xfffffff400c87947 */ /* 0x000fea000383ffff */
.L_x_133:
[----:B0-----:R0:W1:Y:S02]  /*6be0*/  SYNCS.PHASECHK.TRANS64.TRYWAIT P0, [R9+URZ], R4 ;  /* 0x00000004090075a7 */ /* 0x001064000800017f */
[----:B-1----:R-:W-:Y:S05]  /*6bf0*/  @!P0 NANOSLEEP.SYNCS 0x989680 ;  /* 0x009896800000895d */ /* 0x002fea0003900000 */
[----:B------:R-:W1:Y:S02]  /*6c00*/  @!P0 SYNCS.PHASECHK.TRANS64 P0, [R9+URZ], R4 ;  /* 0x00000004090085a7 */ /* 0x000e64000800007f */
[----:B-1----:R-:W-:Y:S05]  /*6c10*/  @!P0 BRA `(.L_x_133) ;  /* 0xfffffffc00f08947 */ /* 0x002fea000383ffff */
[----:B------:R-:W-:Y:S05]  /*6c20*/  BRA `(.L_x_158) ;  /* 0xfffffff400d87947 */ /* 0x000fea000383ffff */
.L_x_134:
[----:B0-----:R0:W1:Y:S02]  /*6c30*/  SYNCS.PHASECHK.TRANS64.TRYWAIT P0, [R8+URZ], R5 ;  /* 0x00000005080075a7 */ /* 0x001064000800017f */
[----:B-1----:R-:W-:Y:S05]  /*6c40*/  @!P0 NANOSLEEP.SYNCS 0x989680 ;  /* 0x009896800000895d */ /* 0x002fea0003900000 */
[----:B------:R-:W1:Y:S02]  /*6c50*/  @!P0 SYNCS.PHASECHK.TRANS64 P0, [R8+URZ], R5 ;  /* 0x00000005080085a7 */ /* 0x000e64000800007f */
[----:B-1----:R-:W-:Y:S05]  /*6c60*/  @!P0 BRA `(.L_x_134) ;  /* 0xfffffffc00f08947 */ /* 0x002fea000383ffff */
[----:B------:R-:W-:Y:S05]  /*6c70*/  BRA `(.L_x_159) ;  /* 0xfffffff400e87947 */ /* 0x000fea000383ffff */
.L_x_135:
[----:B0-----:R0:W1:Y:S02]  /*6c80*/  SYNCS.PHASECHK.TRANS64.TRYWAIT P0, [R9+URZ], R4 ;  /* 0x00000004090075a7 */ /* 0x001064000800017f */
[----:B-1----:R-:W-:Y:S05]  /*6c90*/  @!P0 NANOSLEEP.SYNCS 0x989680 ;  /* 0x009896800000895d */ /* 0x002fea0003900000 */
[----:B------:R-:W1:Y:S02]  /*6ca0*/  @!P0 SYNCS.PHASECHK.TRANS64 P0, [R9+URZ], R4 ;  /* 0x00000004090085a7 */ /* 0x000e64000800007f */
[----:B-1----:R-:W-:Y:S05]  /*6cb0*/  @!P0 BRA `(.L_x_135) ;  /* 0xfffffffc00f08947 */ /* 0x002fea000383ffff */
[----:B------:R-:W-:Y:S05]  /*6cc0*/  BRA `(.L_x_160) ;  /* 0xfffffff400f87947 */ /* 0x000fea000383ffff */
.L_x_136:
[----:B0-----:R0:W1:Y:S02]  /*6cd0*/  SYNCS.PHASECHK.TRANS64.TRYWAIT P0, [R8+URZ], R5 ;  /* 0x00000005080075a7 */ /* 0x001064000800017f */
[----:B-1----:R-:W-:Y:S05]  /*6ce0*/  @!P0 NANOSLEEP.SYNCS 0x989680 ;  /* 0x009896800000895d */ /* 0x002fea0003900000 */
[----:B------:R-:W1:Y:S02]  /*6cf0*/  @!P0 SYNCS.PHASECHK.TRANS64 P0, [R8+URZ], R5 ;  /* 0x00000005080085a7 */ /* 0x000e64000800007f */
[----:B-1----:R-:W-:Y:S05]  /*6d00*/  @!P0 BRA `(.L_x_136) ;  /* 0xfffffffc00f08947 */ /* 0x002fea000383ffff */
[----:B------:R-:W-:Y:S05]  /*6d10*/  BRA `(.L_x_161) ;  /* 0xfffffff800087947 */ /* 0x000fea000383ffff */
.L_x_137:
[----:B-1----:R1:W2:Y:S02]  /*6d20*/  SYNCS.PHASECHK.TRANS64.TRYWAIT P0, [R11+URZ], R6 ;  /* 0x000000060b0075a7 */ /* 0x0022a4000800017f */
[----:B--2---:R-:W-:Y:S05]  /*6d30*/  @!P0 NANOSLEEP.SYNCS 0x989680 ;  /* 0x009896800000895d */ /* 0x004fea0003900000 */
[----:B------:R-:W2:Y:S02]  /*6d40*/  @!P0 SYNCS.PHASECHK.TRANS64 P0, [R11+URZ], R6 ;  /* 0x000000060b0085a7 */ /* 0x000ea4000800007f */
[----:B--2---:R-:W-:Y:S05]  /*6d50*/  @!P0 BRA `(.L_x_137) ;  /* 0xfffffffc00f08947 */ /* 0x004fea000383ffff */
[----:B------:R-:W-:Y:S05]  /*6d60*/  BRA `(.L_x_162) ;  /* 0xfffffff800107947 */ /* 0x000fea000383ffff */
.L_x_163:
[----:B------:R-:W-:-:S00]  /*6d70*/  BRA `(.L_x_163) ;  /* 0xfffffffc00fc7947 */ /* 0x000fc0000383ffff */
[----:B------:R-:W-:-:S00]  /*6d80*/  NOP ;  /* 0x0000000000007918 */ /* 0x000fc00000000000 */
[----:B------:R-:W-:-:S00]  /*6d90*/  NOP ;  /* 0x0000000000007918 */ /* 0x000fc00000000000 */
[----:B------:R-:W-:-:S00]  /*6da0*/  NOP ;  /* 0x0000000000007918 */ /* 0x000fc00000000000 */
[----:B------:R-:W-:-:S00]  /*6db0*/  NOP ;  /* 0x0000000000007918 */ /* 0x000fc00000000000 */
[----:B------:R-:W-:-:S00]  /*6dc0*/  NOP ;  /* 0x0000000000007918 */ /* 0x000fc00000000000 */
[----:B------:R-:W-:-:S00]  /*6dd0*/  NOP ;  /* 0x0000000000007918 */ /* 0x000fc00000000000 */
[----:B------:R-:W-:-:S00]  /*6de0*/  NOP ;  /* 0x0000000000007918 */ /* 0x000fc00000000000 */
[----:B------:R-:W-:-:S00]  /*6df0*/  NOP ;  /* 0x0000000000007918 */ /* 0x000fc00000000000 */
.L_x_164:


//--------------------- .nv.global.init           --------------------------
	.section	.nv.global.init,"aw",@progbits
.nv.global.init:
	.type		$str$22,@object
	.size		$str$22,($str$23 - $str$22)
$str$22:
        /*0000*/ 	.byte	0x6b, 0x5f, 0x74, 0x69, 0x6c, 0x65, 0x5f, 0x63, 0x6f, 0x75, 0x6e, 0x74, 0x20, 0x3e, 0x3d, 0x20
        /*0010*/ 	.byte	0x31, 0x00
	.type		$str$23,@object
	.size		$str$23,(__unnamed_1 - $str$23)
$str$23:
        /*0012*/ 	.byte	0x2f, 0x74, 0x6d, 0x70, 0x2f, 0x63, 0x75, 0x74, 0x6c, 0x61, 0x73, 0x73, 0x5f, 0x73, 0x77, 0x65
        /*0022*/ 	.byte	0x65, 0x70, 0x5f, 0x73, 0x72, 0x63, 0x2f, 0x69, 0x6e, 0x63, 0x6c, 0x75, 0x64, 0x65, 0x2f, 0x63
        /*0032*/ 	.byte	0x75, 0x74, 0x6c, 0x61, 0x73, 0x73, 0x2f, 0x67, 0x65, 0x6d, 0x6d, 0x2f, 0x63, 0x6f, 0x6c, 0x6c
        /*0042*/ 	.byte	0x65, 0x63, 0x74, 0x69, 0x76, 0x65, 0x2f, 0x73, 0x6d, 0x39, 0x30, 0x5f, 0x6d, 0x6d, 0x61, 0x5f
        /*0052*/ 	.byte	0x74, 0x6d, 0x61, 0x5f, 0x67, 0x6d, 0x6d, 0x61, 0x5f, 0x73, 0x73, 0x5f, 0x77, 0x61, 0x72, 0x70
        /*0062*/ 	.byte	0x73, 0x70, 0x65, 0x63, 0x69, 0x61, 0x6c, 0x69, 0x7a, 0x65, 0x64, 0x2e, 0x68, 0x70, 0x70, 0x00
	.type		__unnamed_1,@object
	.size		__unnamed_1,(.L_0 - __unnamed_1)
__unnamed_1:
        /*0072*/ 	.byte	0x76, 0x6f, 0x69, 0x64, 0x20, 0x63, 0x75, 0x74, 0x6c, 0x61, 0x73, 0x73, 0x3a, 0x3a, 0x67, 0x65
        /* <DEDUP_REMOVED lines=180> */
        /*0bc2*/ 	.byte	0x65, 0x3a, 0x3a, 0x69, 0x64, 0x65, 0x6e, 0x74, 0x69, 0x74, 0x79, 0x5d, 0x00
.L_0:


//--------------------- .nv.shared._ZN7cutlass13device_kernelINS_4gemm6kernel13GemmUniversalIN4cute5tupleIJiiiiEEENS1_10collective13CollectiveMmaINS1_34MainloopSm90TmaGmmaWarpSpecializedILi18ENS5_IJNS4_1CILi1EEENSA_ILi4EEESB_EEENS1_35KernelTmaWarpSpecializedCooperativeEEENS5_IJNSA_ILi128EEENSA_ILi64EEENSA_ILi32EEEEEENS_10bfloat16_tENS5_IJlSB_lEEESK_SL_NS4_8TiledMMAINS4_8MMA_AtomIJNS4_4SM904GMMA27MMA_64x64x16_F32BF16BF16_SSILNSP_5MajorE0ELSR_0ELNSP_7ScaleInE1ELSS_1EEEEEENS4_6LayoutINS5_IJNSA_ILi2EEESB_SB_EEENS5_IJSB_NSA_ILi0EEESY_EEEEENS5_IJNS4_10UnderscoreES11_S11_EEEEENS4_23SM90_TMA_LOAD_MULTICASTENS4_14ComposedLayoutINS4_7SwizzleILi2ELi4ELi3EEENS4_18smem_ptr_flag_bitsILi16EEENSV_INS5_IJNSA_ILi8EEESI_EEENS5_IJSI_SB_EEEEEEEvNS4_8identityENS4_13SM90_TMA_LOADES1E_vS1F_EENS_8epilogue10collective6detail29Sm90TmaWarpSpecializedAdapterINS1J_15DefaultEpilogueISK_SL_SL_NS1I_6thread17LinearCombinationISK_Li1EffLNS1N_9ScaleType4KindE0ELNS_15FloatRoundStyleE2ESK_EENS1_15EpilogueDefaultEEEEEvvEEEEvNT_6ParamsE --------------------------
	.section	.nv.shared._ZN7cutlass13device_kernelINS_4gemm6kernel13GemmUniversalIN4cute5tupleIJiiiiEEENS1_10collective13CollectiveMmaINS1_34MainloopSm90TmaGmmaWarpSpecializedILi18ENS5_IJNS4_1CILi1EEENSA_ILi4EEESB_EEENS1_35KernelTmaWarpSpecializedCooperativeEEENS5_IJNSA_ILi128EEENSA_ILi64EEENSA_ILi32EEEEEENS_10bfloat16_tENS5_IJlSB_lEEESK_SL_NS4_8TiledMMAINS4_8MMA_AtomIJNS4_4SM904GMMA27MMA_64x64x16_F32BF16BF16_SSILNSP_5MajorE0ELSR_0ELNSP_7ScaleInE1ELSS_1EEEEEENS4_6LayoutINS5_IJNSA_ILi2EEESB_SB_EEENS5_IJSB_NSA_ILi0EEESY_EEEEENS5_IJNS4_10UnderscoreES11_S11_EEEEENS4_23SM90_TMA_LOAD_MULTICASTENS4_14ComposedLayoutINS4_7SwizzleILi2ELi4ELi3EEENS4_18smem_ptr_flag_bitsILi16EEENSV_INS5_IJNSA_ILi8EEESI_EEENS5_IJSI_SB_EEEEEEEvNS4_8identityENS4_13SM90_TMA_LOADES1E_vS1F_EENS_8epilogue10collective6detail29Sm90TmaWarpSpecializedAdapterINS1J_15DefaultEpilogueISK_SL_SL_NS1I_6thread17LinearCombinationISK_Li1EffLNS1N_9ScaleType4KindE0ELNS_15FloatRoundStyleE2ESK_EENS1_15EpilogueDefaultEEEEEvvEEEEvNT_6ParamsE,"aw",@nobits
	.sectionflags	@""
	.align	16
	.zero		1024


//--------------------- .nv.shared.reserved.0     --------------------------
	.section	.nv.shared.reserved.0,"aw",@nobits
	.weak		__nv_reservedSMEM_offset_0_alias
	.size		__nv_reservedSMEM_offset_0_alias, 0, 0
	.other		__nv_reservedSMEM_offset_0_alias,@"STO_CUDA_RESERVED_SHARED STV_DEFAULT"
__nv_reservedSMEM_offset_0_alias:
	.zero		0


//--------------------- .nv.global                --------------------------
	.section	.nv.global,"aw",@nobits
.nv.global:
	.type		_ZN40_INTERNAL_c9ef3dd1_4_k_cu_8d28e4d5_193584cute1_E,@object
	.size		_ZN40_INTERNAL_c9ef3dd1_4_k_cu_8d28e4d5_193584cute1_E,(_ZN40_INTERNAL_c9ef3dd1_4_k_cu_8d28e4d5_193584cuda3std3__45__cpo6cbeginE - _ZN40_INTERNAL_c9ef3dd1_4_k_cu_8d28e4d5_193584cute1_E)
_ZN40_INTERNAL_c9ef3dd1_4_k_cu_8d28e4d5_193584cute1_E:
	.zero		1
	.type		_ZN40_INTERNAL_c9ef3dd1_4_k_cu_8d28e4d5_193584cuda3std3__45__cpo6cbeginE,@object
	.size		_ZN40_INTERNAL_c9ef3dd1_4_k_cu_8d28e4d5_193584cuda3std3__45__cpo6cbeginE,(_ZN40_INTERNAL_c9ef3dd1_4_k_cu_8d28e4d5_193584cuda3std3__48in_placeE - _ZN40_INTERNAL_c9ef3dd1_4_k_cu_8d28e4d5_193584cuda3std3__45__cpo6cbeginE)
_ZN40_INTERNAL_c9ef3dd1_4_k_cu_8d28e4d5_193584cuda3std3__45__cpo6cbeginE:
	.zero		1
	.type		_ZN40_INTERNAL_c9ef3dd1_4_k_cu_8d28e4d5_193584cuda3std3__48in_placeE,@object
	.size		_ZN40_INTERNAL_c9ef3dd1_4_k_cu_8d28e4d5_193584cuda3std3__48in_placeE,(_ZN40_INTERNAL_c9ef3dd1_4_k_cu_8d28e4d5_193584cuda3std6ranges3__45__cpo9iter_moveE - _ZN40_INTERNAL_c9ef3dd1_4_k_cu_8d28e4d5_193584cuda3std3__48in_placeE)
_ZN40_INTERNAL_c9ef3dd1_4_k_cu_8d28e4d5_193584cuda3std3__48in_placeE:
	.zero		1
	.type		_ZN40_INTERNAL_c9ef3dd1_4_k_cu_8d28e4d5_193584cuda3std6ranges3__45__cpo9iter_moveE,@object
	.size		_ZN40_INTERNAL_c9ef3dd1_4_k_cu_8d28e4d5_193584cuda3std6ranges3__45__cpo9iter_moveE,(_ZN40_INTERNAL_c9ef3dd1_4_k_cu_8d28e4d5_193584cuda3std3__45__cpo5beginE - _ZN40_INTERNAL_c9ef3dd1_4_k_cu_8d28e4d5_193584cuda3std6ranges3__45__cpo9iter_moveE)
_ZN40_INTERNAL_c9ef3dd1_4_k_cu_8d28e4d5_193584cuda3std6ranges3__45__cpo9iter_moveE:
	.zero		1
	.type		_ZN40_INTERNAL_c9ef3dd1_4_k_cu_8d28e4d5_193584cuda3std3__45__cpo5beginE,@object
	.size		_ZN40_INTERNAL_c9ef3dd1_4_k_cu_8d28e4d5_193584cuda3std3__45__cpo5beginE,(_ZN40_INTERNAL_c9ef3dd1_4_k_cu_8d28e4d5_193584cuda3std3__442_GLOBAL__N__c9ef3dd1_4_k_cu_8d28e4d5_193586ignoreE - _ZN40_INTERNAL_c9ef3dd1_4_k_cu_8d28e4d5_193584cuda3std3__45__cpo5beginE)
_ZN40_INTERNAL_c9ef3dd1_4_k_cu_8d28e4d5_193584cuda3std3__45__cpo5beginE:
	.zero		1
	.type		_ZN40_INTERNAL_c9ef3dd1_4_k_cu_8d28e4d5_193584cuda3std3__442_GLOBAL__N__c9ef3dd1_4_k_cu_8d28e4d5_193586ignoreE,@object
	.size		_ZN40_INTERNAL_c9ef3dd1_4_k_cu_8d28e4d5_193584cuda3std3__442_GLOBAL__N__c9ef3dd1_4_k_cu_8d28e4d5_193586ignoreE,(_ZN40_INTERNAL_c9ef3dd1_4_k_cu_8d28e4d5_193584cute7productE - _ZN40_INTERNAL_c9ef3dd1_4_k_cu_8d28e4d5_193584cuda3std3__442_GLOBAL__N__c9ef3dd1_4_k_cu_8d28e4d5_193586ignoreE)
_ZN40_INTERNAL_c9ef3dd1_4_k_cu_8d28e4d5_193584cuda3std3__442_GLOBAL__N__c9ef3dd1_4_k_cu_8d28e4d5_193586ignoreE:
	.zero		1
	.type		_ZN40_INTERNAL_c9ef3dd1_4_k_cu_8d28e4d5_193584cute7productE,@object
	.size		_ZN40_INTERNAL_c9ef3dd1_4_k_cu_8d28e4d5_193584cute7productE,(_ZN40_INTERNAL_c9ef3dd1_4_k_cu_8d28e4d5_193584cuda3std3__45__cpo3endE - _ZN40_INTERNAL_c9ef3dd1_4_k_cu_8d28e4d5_193584cute7productE)
_ZN40_INTERNAL_c9ef3dd1_4_k_cu_8d28e4d5_193584cute7productE:
	.zero		1
	.type		_ZN40_INTERNAL_c9ef3dd1_4_k_cu_8d28e4d5_193584cuda3std3__45__cpo3endE,@object
	.size		_ZN40_INTERNAL_c9ef3dd1_4_k_cu_8d28e4d5_193584cuda3std3__45__cpo3endE,(_ZN40_INTERNAL_c9ef3dd1_4_k_cu_8d28e4d5_193584cuda3std3__419piecewise_constructE - _ZN40_INTERNAL_c9ef3dd1_4_k_cu_8d28e4d5_193584cuda3std3__45__cpo3endE)
_ZN40_INTERNAL_c9ef3dd1_4_k_cu_8d28e4d5_193584cuda3std3__45__cpo3endE:
	.zero		1
	.type		_ZN40_INTERNAL_c9ef3dd1_4_k_cu_8d28e4d5_193584cuda3std3__419piecewise_constructE,@object
	.size		_ZN40_INTERNAL_c9ef3dd1_4_k_cu_8d28e4d5_193584cuda3std3__419piecewise_constructE,(_ZN40_INTERNAL_c9ef3dd1_4_k_cu_8d28e4d5_193584cuda3std3__45__cpo4cendE - _ZN40_INTERNAL_c9ef3dd1_4_k_cu_8d28e4d5_193584cuda3std3__419piecewise_constructE)
_ZN40_INTERNAL_c9ef3dd1_4_k_cu_8d28e4d5_193584cuda3std3__419piecewise_constructE:
	.zero		1
	.type		_ZN40_INTERNAL_c9ef3dd1_4_k_cu_8d28e4d5_193584cuda3std3__45__cpo4cendE,@object
	.size		_ZN40_INTERNAL_c9ef3dd1_4_k_cu_8d28e4d5_193584cuda3std3__45__cpo4cendE,(_ZN40_INTERNAL_c9ef3dd1_4_k_cu_8d28e4d5_193584cuda3std6ranges3__45__cpo4swapE - _ZN40_INTERNAL_c9ef3dd1_4_k_cu_8d28e4d5_193584cuda3std3__45__cpo4cendE)
_ZN40_INTERNAL_c9ef3dd1_4_k_cu_8d28e4d5_193584cuda3std3__45__cpo4cendE:
	.zero		1
	.type		_ZN40_INTERNAL_c9ef3dd1_4_k_cu_8d28e4d5_193584cuda3std6ranges3__45__cpo4swapE,@object
	.size		_ZN40_INTERNAL_c9ef3dd1_4_k_cu_8d28e4d5_193584cuda3std6ranges3__45__cpo4swapE,(.L_8 - _ZN40_INTERNAL_c9ef3dd1_4_k_cu_8d28e4d5_193584cuda3std6ranges3__45__cpo4swapE)
_ZN40_INTERNAL_c9ef3dd1_4_k_cu_8d28e4d5_193584cuda3std6ranges3__45__cpo4swapE:
	.zero		1
.L_8:


//--------------------- .nv.constant0._ZN7cutlass13device_kernelINS_4gemm6kernel13GemmUniversalIN4cute5tupleIJiiiiEEENS1_10collective13CollectiveMmaINS1_34MainloopSm90TmaGmmaWarpSpecializedILi18ENS5_IJNS4_1CILi1EEENSA_ILi4EEESB_EEENS1_35KernelTmaWarpSpecializedCooperativeEEENS5_IJNSA_ILi128EEENSA_ILi64EEENSA_ILi32EEEEEENS_10bfloat16_tENS5_IJlSB_lEEESK_SL_NS4_8TiledMMAINS4_8MMA_AtomIJNS4_4SM904GMMA27MMA_64x64x16_F32BF16BF16_SSILNSP_5MajorE0ELSR_0ELNSP_7ScaleInE1ELSS_1EEEEEENS4_6LayoutINS5_IJNSA_ILi2EEESB_SB_EEENS5_IJSB_NSA_ILi0EEESY_EEEEENS5_IJNS4_10UnderscoreES11_S11_EEEEENS4_23SM90_TMA_LOAD_MULTICASTENS4_14ComposedLayoutINS4_7SwizzleILi2ELi4ELi3EEENS4_18smem_ptr_flag_bitsILi16EEENSV_INS5_IJNSA_ILi8EEESI_EEENS5_IJSI_SB_EEEEEEEvNS4_8identityENS4_13SM90_TMA_LOADES1E_vS1F_EENS_8epilogue10collective6detail29Sm90TmaWarpSpecializedAdapterINS1J_15DefaultEpilogueISK_SL_SL_NS1I_6thread17LinearCombinationISK_Li1EffLNS1N_9ScaleType4KindE0ELNS_15FloatRoundStyleE2ESK_EENS1_15EpilogueDefaultEEEEEvvEEEEvNT_6ParamsE --------------------------
	.section	.nv.constant0._ZN7cutlass13device_kernelINS_4gemm6kernel13GemmUniversalIN4cute5tupleIJiiiiEEENS1_10collective13CollectiveMmaINS1_34MainloopSm90TmaGmmaWarpSpecializedILi18ENS5_IJNS4_1CILi1EEENSA_ILi4EEESB_EEENS1_35KernelTmaWarpSpecializedCooperativeEEENS5_IJNSA_ILi128EEENSA_ILi64EEENSA_ILi32EEEEEENS_10bfloat16_tENS5_IJlSB_lEEESK_SL_NS4_8TiledMMAINS4_8MMA_AtomIJNS4_4SM904GMMA27MMA_64x64x16_F32BF16BF16_SSILNSP_5MajorE0ELSR_0ELNSP_7ScaleInE1ELSS_1EEEEEENS4_6LayoutINS5_IJNSA_ILi2EEESB_SB_EEENS5_IJSB_NSA_ILi0EEESY_EEEEENS5_IJNS4_10UnderscoreES11_S11_EEEEENS4_23SM90_TMA_LOAD_MULTICASTENS4_14ComposedLayoutINS4_7SwizzleILi2ELi4ELi3EEENS4_18smem_ptr_flag_bitsILi16EEENSV_INS5_IJNSA_ILi8EEESI_EEENS5_IJSI_SB_EEEEEEEvNS4_8identityENS4_13SM90_TMA_LOADES1E_vS1F_EENS_8epilogue10collective6detail29Sm90TmaWarpSpecializedAdapterINS1J_15DefaultEpilogueISK_SL_SL_NS1I_6thread17LinearCombinationISK_Li1EffLNS1N_9ScaleType4KindE0ELNS_15FloatRoundStyleE2ESK_EENS1_15EpilogueDefaultEEEEEvvEEEEvNT_6ParamsE,"a",@progbits
	.sectionflags	@""
	.align	4
.nv.constant0._ZN7cutlass13device_kernelINS_4gemm6kernel13GemmUniversalIN4cute5tupleIJiiiiEEENS1_10collective13CollectiveMmaINS1_34MainloopSm90TmaGmmaWarpSpecializedILi18ENS5_IJNS4_1CILi1EEENSA_ILi4EEESB_EEENS1_35KernelTmaWarpSpecializedCooperativeEEENS5_IJNSA_ILi128EEENSA_ILi64EEENSA_ILi32EEEEEENS_10bfloat16_tENS5_IJlSB_lEEESK_SL_NS4_8TiledMMAINS4_8MMA_AtomIJNS4_4SM904GMMA27MMA_64x64x16_F32BF16BF16_SSILNSP_5MajorE0ELSR_0ELNSP_7ScaleInE1ELSS_1EEEEEENS4_6LayoutINS5_IJNSA_ILi2EEESB_SB_EEENS5_IJSB_NSA_ILi0EEESY_EEEEENS5_IJNS4_10UnderscoreES11_S11_EEEEENS4_23SM90_TMA_LOAD_MULTICASTENS4_14ComposedLayoutINS4_7SwizzleILi2ELi4ELi3EEENS4_18smem_ptr_flag_bitsILi16EEENSV_INS5_IJNSA_ILi8EEESI_EEENS5_IJSI_SB_EEEEEEEvNS4_8identityENS4_13SM90_TMA_LOADES1E_vS1F_EENS_8epilogue10collective6detail29Sm90TmaWarpSpecializedAdapterINS1J_15DefaultEpilogueISK_SL_SL_NS1I_6thread17LinearCombinationISK_Li1EffLNS1N_9ScaleType4KindE0ELNS_15FloatRoundStyleE2ESK_EENS1_15EpilogueDefaultEEEEEvvEEEEvNT_6ParamsE:
	.zero		1664


//--------------------- SYMBOLS --------------------------

	.type		.nv.reservedSmem.offset0,@object
	.size		.nv.reservedSmem.offset0,0x4
	.type		__assertfail,@function
